//
// Generated by NVIDIA NVVM Compiler
//
// Compiler Build ID: CL-36424714
// Cuda compilation tools, release 13.0, V13.0.88
// Based on NVVM 20.0.0
//

.version 9.0
.target sm_100
.address_size 64

	// .globl	_Z19silly_attn_parallelPfS_S_S_S_fiii
.extern .func __assertfail
(
	.param .b64 __assertfail_param_0,
	.param .b64 __assertfail_param_1,
	.param .b32 __assertfail_param_2,
	.param .b64 __assertfail_param_3,
	.param .b64 __assertfail_param_4
)
;
.global .align 1 .b8 __unnamed_1[92] = {118, 111, 105, 100, 32, 115, 105, 108, 108, 121, 95, 97, 116, 116, 110, 95, 112, 97, 114, 97, 108, 108, 101, 108, 40, 102, 108, 111, 97, 116, 32, 42, 44, 32, 102, 108, 111, 97, 116, 32, 42, 44, 32, 102, 108, 111, 97, 116, 32, 42, 44, 32, 102, 108, 111, 97, 116, 32, 42, 44, 32, 102, 108, 111, 97, 116, 32, 42, 44, 32, 102, 108, 111, 97, 116, 44, 32, 105, 110, 116, 44, 32, 105, 110, 116, 44, 32, 105, 110, 116, 41};
// _ZZ19silly_attn_parallelPfS_S_S_S_fiiiE3Q_i has been demoted
// _ZZ19silly_attn_parallelPfS_S_S_S_fiiiE3K_j has been demoted
// _ZZ19silly_attn_parallelPfS_S_S_S_fiiiE3V_j has been demoted
// _ZZ19silly_attn_parallelPfS_S_S_S_fiiiE3S_i has been demoted
// _ZZ26silly_attn_parallel_coarsePfS_S_S_S_fiiiE3Q_i has been demoted
// _ZZ26silly_attn_parallel_coarsePfS_S_S_S_fiiiE3K_j has been demoted
// _ZZ26silly_attn_parallel_coarsePfS_S_S_S_fiiiE3V_j has been demoted
// _ZZ26silly_attn_parallel_coarsePfS_S_S_S_fiiiE3S_i has been demoted
.global .align 1 .b8 $str[53] = {66, 95, 114, 32, 61, 61, 32, 66, 95, 99, 32, 38, 38, 32, 66, 95, 114, 32, 61, 61, 32, 98, 108, 111, 99, 107, 68, 105, 109, 46, 120, 32, 38, 38, 32, 66, 95, 114, 32, 61, 61, 32, 98, 108, 111, 99, 107, 68, 105, 109, 46, 121};
.global .align 1 .b8 $str$1[27] = {47, 116, 109, 112, 47, 115, 97, 115, 115, 95, 99, 117, 95, 119, 49, 53, 109, 119, 117, 104, 95, 47, 107, 46, 99, 117};

.visible .entry _Z19silly_attn_parallelPfS_S_S_S_fiii(
	.param .u64 .ptr .align 1 _Z19silly_attn_parallelPfS_S_S_S_fiii_param_0,
	.param .u64 .ptr .align 1 _Z19silly_attn_parallelPfS_S_S_S_fiii_param_1,
	.param .u64 .ptr .align 1 _Z19silly_attn_parallelPfS_S_S_S_fiii_param_2,
	.param .u64 .ptr .align 1 _Z19silly_attn_parallelPfS_S_S_S_fiii_param_3,
	.param .u64 .ptr .align 1 _Z19silly_attn_parallelPfS_S_S_S_fiii_param_4,
	.param .f32 _Z19silly_attn_parallelPfS_S_S_S_fiii_param_5,
	.param .u32 _Z19silly_attn_parallelPfS_S_S_S_fiii_param_6,
	.param .u32 _Z19silly_attn_parallelPfS_S_S_S_fiii_param_7,
	.param .u32 _Z19silly_attn_parallelPfS_S_S_S_fiii_param_8
)
{
	.reg .pred 	%p<39>;
	.reg .b32 	%r<72>;
	.reg .b32 	%f<378>;
	.reg .b64 	%rd<29>;
	// demoted variable
	.shared .align 4 .b8 _ZZ19silly_attn_parallelPfS_S_S_S_fiiiE3Q_i[8192];
	// demoted variable
	.shared .align 4 .b8 _ZZ19silly_attn_parallelPfS_S_S_S_fiiiE3K_j[4096];
	// demoted variable
	.shared .align 4 .b8 _ZZ19silly_attn_parallelPfS_S_S_S_fiiiE3V_j[8192];
	// demoted variable
	.shared .align 4 .b8 _ZZ19silly_attn_parallelPfS_S_S_S_fiiiE3S_i[4096];
	ld.param.u64 	%rd3, [_Z19silly_attn_parallelPfS_S_S_S_fiii_param_3];
	ld.param.u32 	%r15, [_Z19silly_attn_parallelPfS_S_S_S_fiii_param_6];
	mov.u32 	%r1, %tid.x;
	mov.u32 	%r2, %tid.y;
	mov.u32 	%r17, %ctaid.x;
	mul.lo.s32 	%r3, %r15, %r17;
	mov.u32 	%r18, %ntid.x;
	setp.eq.s32 	%p1, %r18, 32;
	mov.u32 	%r19, %ntid.y;
	setp.eq.s32 	%p2, %r19, 32;
	and.pred  	%p3, %p1, %p2;
	@%p3 bra 	$L__BB0_2;
	mov.u64 	%rd5, $str;
	cvta.global.u64 	%rd6, %rd5;
	mov.u64 	%rd7, $str$1;
	cvta.global.u64 	%rd8, %rd7;
	mov.u64 	%rd9, __unnamed_1;
	cvta.global.u64 	%rd10, %rd9;
	{ // callseq 0, 0
	.param .b64 param0;
	st.param.b64 	[param0], %rd6;
	.param .b64 param1;
	st.param.b64 	[param1], %rd8;
	.param .b32 param2;
	st.param.b32 	[param2], 57;
	.param .b64 param3;
	st.param.b64 	[param3], %rd10;
	.param .b64 param4;
	st.param.b64 	[param4], 1;
	call.uni 
	__assertfail, 
	(
	param0, 
	param1, 
	param2, 
	param3, 
	param4
	);
	} // callseq 0
$L__BB0_2:
	ld.param.u32 	%r67, [_Z19silly_attn_parallelPfS_S_S_S_fiii_param_8];
	cvta.to.global.u64 	%rd11, %rd3;
	mov.u32 	%r20, %ctaid.y;
	shl.b32 	%r21, %r20, 11;
	shl.b32 	%r22, %r2, 6;
	add.s32 	%r23, %r22, %r1;
	add.s32 	%r24, %r23, %r21;
	add.s32 	%r4, %r24, %r3;
	shl.b32 	%r25, %r2, 8;
	mov.u32 	%r26, _ZZ19silly_attn_parallelPfS_S_S_S_fiiiE3Q_i;
	add.s32 	%r5, %r26, %r25;
	mul.wide.u32 	%rd12, %r4, 4;
	add.s64 	%rd13, %rd11, %rd12;
	ld.global.f32 	%f20, [%rd13];
	shl.b32 	%r27, %r1, 2;
	add.s32 	%r28, %r5, %r27;
	st.shared.f32 	[%r28], %f20;
	add.s32 	%r6, %r4, 32;
	mul.wide.u32 	%rd14, %r6, 4;
	add.s64 	%rd15, %rd11, %rd14;
	ld.global.f32 	%f21, [%rd15];
	st.shared.f32 	[%r28+128], %f21;
	bar.sync 	0;
	setp.lt.s32 	%p4, %r67, 1;
	mov.f32 	%f368, 0f00000000;
	mov.f32 	%f369, %f368;
	mov.f32 	%f370, %f368;
	@%p4 bra 	$L__BB0_7;
	shl.b32 	%r30, %r2, 7;
	mov.u32 	%r31, _ZZ19silly_attn_parallelPfS_S_S_S_fiiiE3S_i;
	add.s32 	%r7, %r31, %r30;
	mov.f32 	%f374, 0fFF800000;
	mov.b32 	%r69, 0;
	mov.f32 	%f368, 0f00000000;
$L__BB0_4:
	ld.param.u32 	%r66, [_Z19silly_attn_parallelPfS_S_S_S_fiii_param_6];
	ld.param.f32 	%f367, [_Z19silly_attn_parallelPfS_S_S_S_fiii_param_5];
	ld.param.u64 	%rd28, [_Z19silly_attn_parallelPfS_S_S_S_fiii_param_4];
	ld.param.u64 	%rd27, [_Z19silly_attn_parallelPfS_S_S_S_fiii_param_2];
	mov.u32 	%r35, _ZZ19silly_attn_parallelPfS_S_S_S_fiiiE3V_j;
	add.s32 	%r36, %r27, %r35;
	add.s32 	%r70, %r36, 512;
	add.s32 	%r37, %r7, %r27;
	mov.b32 	%r38, 0;
	st.shared.u32 	[%r37], %r38;
	shl.b32 	%r39, %r69, 11;
	mov.u32 	%r43, %ctaid.x;
	mad.lo.s32 	%r44, %r66, %r43, %r23;
	add.s32 	%r45, %r44, %r39;
	cvta.to.global.u64 	%rd16, %rd27;
	mul.wide.s32 	%rd17, %r45, 4;
	add.s64 	%rd18, %rd16, %rd17;
	ld.global.f32 	%f24, [%rd18];
	shl.b32 	%r46, %r2, 7;
	mov.u32 	%r47, _ZZ19silly_attn_parallelPfS_S_S_S_fiiiE3K_j;
	add.s32 	%r48, %r47, %r46;
	add.s32 	%r49, %r48, %r27;
	st.shared.f32 	[%r49], %f24;
	cvta.to.global.u64 	%rd19, %rd28;
	add.s64 	%rd20, %rd19, %rd17;
	ld.global.f32 	%f25, [%rd20];
	shl.b32 	%r50, %r2, 8;
	add.s32 	%r51, %r35, %r50;
	add.s32 	%r52, %r51, %r27;
	st.shared.f32 	[%r52], %f25;
	bar.sync 	0;
	ld.shared.f32 	%f26, [%r5];
	shl.b32 	%r53, %r1, 7;
	add.s32 	%r54, %r47, %r53;
	ld.shared.f32 	%f27, [%r54];
	fma.rn.f32 	%f28, %f26, %f27, 0f00000000;
	ld.shared.f32 	%f29, [%r5+4];
	ld.shared.f32 	%f30, [%r54+4];
	fma.rn.f32 	%f31, %f29, %f30, %f28;
	ld.shared.f32 	%f32, [%r5+8];
	ld.shared.f32 	%f33, [%r54+8];
	fma.rn.f32 	%f34, %f32, %f33, %f31;
	ld.shared.f32 	%f35, [%r5+12];
	ld.shared.f32 	%f36, [%r54+12];
	fma.rn.f32 	%f37, %f35, %f36, %f34;
	ld.shared.f32 	%f38, [%r5+16];
	ld.shared.f32 	%f39, [%r54+16];
	fma.rn.f32 	%f40, %f38, %f39, %f37;
	ld.shared.f32 	%f41, [%r5+20];
	ld.shared.f32 	%f42, [%r54+20];
	fma.rn.f32 	%f43, %f41, %f42, %f40;
	ld.shared.f32 	%f44, [%r5+24];
	ld.shared.f32 	%f45, [%r54+24];
	fma.rn.f32 	%f46, %f44, %f45, %f43;
	ld.shared.f32 	%f47, [%r5+28];
	ld.shared.f32 	%f48, [%r54+28];
	fma.rn.f32 	%f49, %f47, %f48, %f46;
	ld.shared.f32 	%f50, [%r5+32];
	ld.shared.f32 	%f51, [%r54+32];
	fma.rn.f32 	%f52, %f50, %f51, %f49;
	ld.shared.f32 	%f53, [%r5+36];
	ld.shared.f32 	%f54, [%r54+36];
	fma.rn.f32 	%f55, %f53, %f54, %f52;
	ld.shared.f32 	%f56, [%r5+40];
	ld.shared.f32 	%f57, [%r54+40];
	fma.rn.f32 	%f58, %f56, %f57, %f55;
	ld.shared.f32 	%f59, [%r5+44];
	ld.shared.f32 	%f60, [%r54+44];
	fma.rn.f32 	%f61, %f59, %f60, %f58;
	ld.shared.f32 	%f62, [%r5+48];
	ld.shared.f32 	%f63, [%r54+48];
	fma.rn.f32 	%f64, %f62, %f63, %f61;
	ld.shared.f32 	%f65, [%r5+52];
	ld.shared.f32 	%f66, [%r54+52];
	fma.rn.f32 	%f67, %f65, %f66, %f64;
	ld.shared.f32 	%f68, [%r5+56];
	ld.shared.f32 	%f69, [%r54+56];
	fma.rn.f32 	%f70, %f68, %f69, %f67;
	ld.shared.f32 	%f71, [%r5+60];
	ld.shared.f32 	%f72, [%r54+60];
	fma.rn.f32 	%f73, %f71, %f72, %f70;
	ld.shared.f32 	%f74, [%r5+64];
	ld.shared.f32 	%f75, [%r54+64];
	fma.rn.f32 	%f76, %f74, %f75, %f73;
	ld.shared.f32 	%f77, [%r5+68];
	ld.shared.f32 	%f78, [%r54+68];
	fma.rn.f32 	%f79, %f77, %f78, %f76;
	ld.shared.f32 	%f80, [%r5+72];
	ld.shared.f32 	%f81, [%r54+72];
	fma.rn.f32 	%f82, %f80, %f81, %f79;
	ld.shared.f32 	%f83, [%r5+76];
	ld.shared.f32 	%f84, [%r54+76];
	fma.rn.f32 	%f85, %f83, %f84, %f82;
	ld.shared.f32 	%f86, [%r5+80];
	ld.shared.f32 	%f87, [%r54+80];
	fma.rn.f32 	%f88, %f86, %f87, %f85;
	ld.shared.f32 	%f89, [%r5+84];
	ld.shared.f32 	%f90, [%r54+84];
	fma.rn.f32 	%f91, %f89, %f90, %f88;
	ld.shared.f32 	%f92, [%r5+88];
	ld.shared.f32 	%f93, [%r54+88];
	fma.rn.f32 	%f94, %f92, %f93, %f91;
	ld.shared.f32 	%f95, [%r5+92];
	ld.shared.f32 	%f96, [%r54+92];
	fma.rn.f32 	%f97, %f95, %f96, %f94;
	ld.shared.f32 	%f98, [%r5+96];
	ld.shared.f32 	%f99, [%r54+96];
	fma.rn.f32 	%f100, %f98, %f99, %f97;
	ld.shared.f32 	%f101, [%r5+100];
	ld.shared.f32 	%f102, [%r54+100];
	fma.rn.f32 	%f103, %f101, %f102, %f100;
	ld.shared.f32 	%f104, [%r5+104];
	ld.shared.f32 	%f105, [%r54+104];
	fma.rn.f32 	%f106, %f104, %f105, %f103;
	ld.shared.f32 	%f107, [%r5+108];
	ld.shared.f32 	%f108, [%r54+108];
	fma.rn.f32 	%f109, %f107, %f108, %f106;
	ld.shared.f32 	%f110, [%r5+112];
	ld.shared.f32 	%f111, [%r54+112];
	fma.rn.f32 	%f112, %f110, %f111, %f109;
	ld.shared.f32 	%f113, [%r5+116];
	ld.shared.f32 	%f114, [%r54+116];
	fma.rn.f32 	%f115, %f113, %f114, %f112;
	ld.shared.f32 	%f116, [%r5+120];
	ld.shared.f32 	%f117, [%r54+120];
	fma.rn.f32 	%f118, %f116, %f117, %f115;
	ld.shared.f32 	%f119, [%r5+124];
	ld.shared.f32 	%f120, [%r54+124];
	fma.rn.f32 	%f121, %f119, %f120, %f118;
	bar.sync 	0;
	ld.global.f32 	%f122, [%rd18+128];
	st.shared.f32 	[%r49], %f122;
	ld.global.f32 	%f123, [%rd20+128];
	st.shared.f32 	[%r52+128], %f123;
	bar.sync 	0;
	ld.shared.f32 	%f124, [%r5+128];
	ld.shared.f32 	%f125, [%r54];
	fma.rn.f32 	%f126, %f124, %f125, %f121;
	ld.shared.f32 	%f127, [%r5+132];
	ld.shared.f32 	%f128, [%r54+4];
	fma.rn.f32 	%f129, %f127, %f128, %f126;
	ld.shared.f32 	%f130, [%r5+136];
	ld.shared.f32 	%f131, [%r54+8];
	fma.rn.f32 	%f132, %f130, %f131, %f129;
	ld.shared.f32 	%f133, [%r5+140];
	ld.shared.f32 	%f134, [%r54+12];
	fma.rn.f32 	%f135, %f133, %f134, %f132;
	ld.shared.f32 	%f136, [%r5+144];
	ld.shared.f32 	%f137, [%r54+16];
	fma.rn.f32 	%f138, %f136, %f137, %f135;
	ld.shared.f32 	%f139, [%r5+148];
	ld.shared.f32 	%f140, [%r54+20];
	fma.rn.f32 	%f141, %f139, %f140, %f138;
	ld.shared.f32 	%f142, [%r5+152];
	ld.shared.f32 	%f143, [%r54+24];
	fma.rn.f32 	%f144, %f142, %f143, %f141;
	ld.shared.f32 	%f145, [%r5+156];
	ld.shared.f32 	%f146, [%r54+28];
	fma.rn.f32 	%f147, %f145, %f146, %f144;
	ld.shared.f32 	%f148, [%r5+160];
	ld.shared.f32 	%f149, [%r54+32];
	fma.rn.f32 	%f150, %f148, %f149, %f147;
	ld.shared.f32 	%f151, [%r5+164];
	ld.shared.f32 	%f152, [%r54+36];
	fma.rn.f32 	%f153, %f151, %f152, %f150;
	ld.shared.f32 	%f154, [%r5+168];
	ld.shared.f32 	%f155, [%r54+40];
	fma.rn.f32 	%f156, %f154, %f155, %f153;
	ld.shared.f32 	%f157, [%r5+172];
	ld.shared.f32 	%f158, [%r54+44];
	fma.rn.f32 	%f159, %f157, %f158, %f156;
	ld.shared.f32 	%f160, [%r5+176];
	ld.shared.f32 	%f161, [%r54+48];
	fma.rn.f32 	%f162, %f160, %f161, %f159;
	ld.shared.f32 	%f163, [%r5+180];
	ld.shared.f32 	%f164, [%r54+52];
	fma.rn.f32 	%f165, %f163, %f164, %f162;
	ld.shared.f32 	%f166, [%r5+184];
	ld.shared.f32 	%f167, [%r54+56];
	fma.rn.f32 	%f168, %f166, %f167, %f165;
	ld.shared.f32 	%f169, [%r5+188];
	ld.shared.f32 	%f170, [%r54+60];
	fma.rn.f32 	%f171, %f169, %f170, %f168;
	ld.shared.f32 	%f172, [%r5+192];
	ld.shared.f32 	%f173, [%r54+64];
	fma.rn.f32 	%f174, %f172, %f173, %f171;
	ld.shared.f32 	%f175, [%r5+196];
	ld.shared.f32 	%f176, [%r54+68];
	fma.rn.f32 	%f177, %f175, %f176, %f174;
	ld.shared.f32 	%f178, [%r5+200];
	ld.shared.f32 	%f179, [%r54+72];
	fma.rn.f32 	%f180, %f178, %f179, %f177;
	ld.shared.f32 	%f181, [%r5+204];
	ld.shared.f32 	%f182, [%r54+76];
	fma.rn.f32 	%f183, %f181, %f182, %f180;
	ld.shared.f32 	%f184, [%r5+208];
	ld.shared.f32 	%f185, [%r54+80];
	fma.rn.f32 	%f186, %f184, %f185, %f183;
	ld.shared.f32 	%f187, [%r5+212];
	ld.shared.f32 	%f188, [%r54+84];
	fma.rn.f32 	%f189, %f187, %f188, %f186;
	ld.shared.f32 	%f190, [%r5+216];
	ld.shared.f32 	%f191, [%r54+88];
	fma.rn.f32 	%f192, %f190, %f191, %f189;
	ld.shared.f32 	%f193, [%r5+220];
	ld.shared.f32 	%f194, [%r54+92];
	fma.rn.f32 	%f195, %f193, %f194, %f192;
	ld.shared.f32 	%f196, [%r5+224];
	ld.shared.f32 	%f197, [%r54+96];
	fma.rn.f32 	%f198, %f196, %f197, %f195;
	ld.shared.f32 	%f199, [%r5+228];
	ld.shared.f32 	%f200, [%r54+100];
	fma.rn.f32 	%f201, %f199, %f200, %f198;
	ld.shared.f32 	%f202, [%r5+232];
	ld.shared.f32 	%f203, [%r54+104];
	fma.rn.f32 	%f204, %f202, %f203, %f201;
	ld.shared.f32 	%f205, [%r5+236];
	ld.shared.f32 	%f206, [%r54+108];
	fma.rn.f32 	%f207, %f205, %f206, %f204;
	ld.shared.f32 	%f208, [%r5+240];
	ld.shared.f32 	%f209, [%r54+112];
	fma.rn.f32 	%f210, %f208, %f209, %f207;
	ld.shared.f32 	%f211, [%r5+244];
	ld.shared.f32 	%f212, [%r54+116];
	fma.rn.f32 	%f213, %f211, %f212, %f210;
	ld.shared.f32 	%f214, [%r5+248];
	ld.shared.f32 	%f215, [%r54+120];
	fma.rn.f32 	%f216, %f214, %f215, %f213;
	ld.shared.f32 	%f217, [%r5+252];
	ld.shared.f32 	%f218, [%r54+124];
	fma.rn.f32 	%f219, %f217, %f218, %f216;
	bar.sync 	0;
	ld.shared.f32 	%f220, [%r37];
	fma.rn.f32 	%f221, %f367, %f219, %f220;
	st.shared.f32 	[%r37], %f221;
	bar.sync 	0;
	ld.shared.f32 	%f222, [%r7];
	setp.lt.f32 	%p5, %f374, %f222;
	selp.f32 	%f223, %f222, %f374, %p5;
	ld.shared.f32 	%f224, [%r7+4];
	setp.lt.f32 	%p6, %f223, %f224;
	selp.f32 	%f225, %f224, %f223, %p6;
	ld.shared.f32 	%f226, [%r7+8];
	setp.lt.f32 	%p7, %f225, %f226;
	selp.f32 	%f227, %f226, %f225, %p7;
	ld.shared.f32 	%f228, [%r7+12];
	setp.lt.f32 	%p8, %f227, %f228;
	selp.f32 	%f229, %f228, %f227, %p8;
	ld.shared.f32 	%f230, [%r7+16];
	setp.lt.f32 	%p9, %f229, %f230;
	selp.f32 	%f231, %f230, %f229, %p9;
	ld.shared.f32 	%f232, [%r7+20];
	setp.lt.f32 	%p10, %f231, %f232;
	selp.f32 	%f233, %f232, %f231, %p10;
	ld.shared.f32 	%f234, [%r7+24];
	setp.lt.f32 	%p11, %f233, %f234;
	selp.f32 	%f235, %f234, %f233, %p11;
	ld.shared.f32 	%f236, [%r7+28];
	setp.lt.f32 	%p12, %f235, %f236;
	selp.f32 	%f237, %f236, %f235, %p12;
	ld.shared.f32 	%f238, [%r7+32];
	setp.lt.f32 	%p13, %f237, %f238;
	selp.f32 	%f239, %f238, %f237, %p13;
	ld.shared.f32 	%f240, [%r7+36];
	setp.lt.f32 	%p14, %f239, %f240;
	selp.f32 	%f241, %f240, %f239, %p14;
	ld.shared.f32 	%f242, [%r7+40];
	setp.lt.f32 	%p15, %f241, %f242;
	selp.f32 	%f243, %f242, %f241, %p15;
	ld.shared.f32 	%f244, [%r7+44];
	setp.lt.f32 	%p16, %f243, %f244;
	selp.f32 	%f245, %f244, %f243, %p16;
	ld.shared.f32 	%f246, [%r7+48];
	setp.lt.f32 	%p17, %f245, %f246;
	selp.f32 	%f247, %f246, %f245, %p17;
	ld.shared.f32 	%f248, [%r7+52];
	setp.lt.f32 	%p18, %f247, %f248;
	selp.f32 	%f249, %f248, %f247, %p18;
	ld.shared.f32 	%f250, [%r7+56];
	setp.lt.f32 	%p19, %f249, %f250;
	selp.f32 	%f251, %f250, %f249, %p19;
	ld.shared.f32 	%f252, [%r7+60];
	setp.lt.f32 	%p20, %f251, %f252;
	selp.f32 	%f253, %f252, %f251, %p20;
	ld.shared.f32 	%f254, [%r7+64];
	setp.lt.f32 	%p21, %f253, %f254;
	selp.f32 	%f255, %f254, %f253, %p21;
	ld.shared.f32 	%f256, [%r7+68];
	setp.lt.f32 	%p22, %f255, %f256;
	selp.f32 	%f257, %f256, %f255, %p22;
	ld.shared.f32 	%f258, [%r7+72];
	setp.lt.f32 	%p23, %f257, %f258;
	selp.f32 	%f259, %f258, %f257, %p23;
	ld.shared.f32 	%f260, [%r7+76];
	setp.lt.f32 	%p24, %f259, %f260;
	selp.f32 	%f261, %f260, %f259, %p24;
	ld.shared.f32 	%f262, [%r7+80];
	setp.lt.f32 	%p25, %f261, %f262;
	selp.f32 	%f263, %f262, %f261, %p25;
	ld.shared.f32 	%f264, [%r7+84];
	setp.lt.f32 	%p26, %f263, %f264;
	selp.f32 	%f265, %f264, %f263, %p26;
	ld.shared.f32 	%f266, [%r7+88];
	setp.lt.f32 	%p27, %f265, %f266;
	selp.f32 	%f267, %f266, %f265, %p27;
	ld.shared.f32 	%f268, [%r7+92];
	setp.lt.f32 	%p28, %f267, %f268;
	selp.f32 	%f269, %f268, %f267, %p28;
	ld.shared.f32 	%f270, [%r7+96];
	setp.lt.f32 	%p29, %f269, %f270;
	selp.f32 	%f271, %f270, %f269, %p29;
	ld.shared.f32 	%f272, [%r7+100];
	setp.lt.f32 	%p30, %f271, %f272;
	selp.f32 	%f273, %f272, %f271, %p30;
	ld.shared.f32 	%f274, [%r7+104];
	setp.lt.f32 	%p31, %f273, %f274;
	selp.f32 	%f275, %f274, %f273, %p31;
	ld.shared.f32 	%f276, [%r7+108];
	setp.lt.f32 	%p32, %f275, %f276;
	selp.f32 	%f277, %f276, %f275, %p32;
	ld.shared.f32 	%f278, [%r7+112];
	setp.lt.f32 	%p33, %f277, %f278;
	selp.f32 	%f279, %f278, %f277, %p33;
	ld.shared.f32 	%f280, [%r7+116];
	setp.lt.f32 	%p34, %f279, %f280;
	selp.f32 	%f281, %f280, %f279, %p34;
	ld.shared.f32 	%f282, [%r7+120];
	setp.lt.f32 	%p35, %f281, %f282;
	selp.f32 	%f283, %f282, %f281, %p35;
	ld.shared.f32 	%f284, [%r7+124];
	setp.lt.f32 	%p36, %f283, %f284;
	selp.f32 	%f8, %f284, %f283, %p36;
	bar.sync 	0;
	sub.f32 	%f285, %f374, %f8;
	fma.rn.f32 	%f286, %f285, 0f3BBB989D, 0f3F000000;
	cvt.sat.f32.f32 	%f287, %f286;
	mov.f32 	%f288, 0f4B400001;
	mov.f32 	%f289, 0f437C0000;
	fma.rm.f32 	%f290, %f287, %f289, %f288;
	add.f32 	%f291, %f290, 0fCB40007F;
	neg.f32 	%f292, %f291;
	fma.rn.f32 	%f293, %f285, 0f3FB8AA3B, %f292;
	fma.rn.f32 	%f294, %f285, 0f32A57060, %f293;
	mov.b32 	%r55, %f290;
	shl.b32 	%r56, %r55, 23;
	mov.b32 	%f295, %r56;
	ex2.approx.ftz.f32 	%f296, %f294;
	mul.f32 	%f297, %f296, %f295;
	mul.f32 	%f369, %f369, %f297;
	mul.f32 	%f368, %f368, %f297;
	mul.f32 	%f370, %f370, %f297;
	bar.sync 	0;
	mov.b32 	%r71, 8;
$L__BB0_5:
	add.s32 	%r57, %r7, %r71;
	ld.shared.f32 	%f298, [%r57+-8];
	sub.f32 	%f299, %f298, %f8;
	fma.rn.f32 	%f300, %f299, 0f3BBB989D, 0f3F000000;
	cvt.sat.f32.f32 	%f301, %f300;
	mov.f32 	%f302, 0f4B400001;
	mov.f32 	%f303, 0f437C0000;
	fma.rm.f32 	%f304, %f301, %f303, %f302;
	add.f32 	%f305, %f304, 0fCB40007F;
	neg.f32 	%f306, %f305;
	fma.rn.f32 	%f307, %f299, 0f3FB8AA3B, %f306;
	fma.rn.f32 	%f308, %f299, 0f32A57060, %f307;
	mov.b32 	%r58, %f304;
	shl.b32 	%r59, %r58, 23;
	mov.b32 	%f309, %r59;
	ex2.approx.ftz.f32 	%f310, %f308;
	mul.f32 	%f311, %f310, %f309;
	add.f32 	%f312, %f370, %f311;
	ld.shared.f32 	%f313, [%r70+-512];
	fma.rn.f32 	%f314, %f311, %f313, %f369;
	ld.shared.f32 	%f315, [%r70+-384];
	fma.rn.f32 	%f316, %f311, %f315, %f368;
	ld.shared.f32 	%f317, [%r57+-4];
	sub.f32 	%f318, %f317, %f8;
	fma.rn.f32 	%f319, %f318, 0f3BBB989D, 0f3F000000;
	cvt.sat.f32.f32 	%f320, %f319;
	fma.rm.f32 	%f321, %f320, %f303, %f302;
	add.f32 	%f322, %f321, 0fCB40007F;
	neg.f32 	%f323, %f322;
	fma.rn.f32 	%f324, %f318, 0f3FB8AA3B, %f323;
	fma.rn.f32 	%f325, %f318, 0f32A57060, %f324;
	mov.b32 	%r60, %f321;
	shl.b32 	%r61, %r60, 23;
	mov.b32 	%f326, %r61;
	ex2.approx.ftz.f32 	%f327, %f325;
	mul.f32 	%f328, %f327, %f326;
	add.f32 	%f329, %f312, %f328;
	ld.shared.f32 	%f330, [%r70+-256];
	fma.rn.f32 	%f331, %f328, %f330, %f314;
	ld.shared.f32 	%f332, [%r70+-128];
	fma.rn.f32 	%f333, %f328, %f332, %f316;
	ld.shared.f32 	%f334, [%r57];
	sub.f32 	%f335, %f334, %f8;
	fma.rn.f32 	%f336, %f335, 0f3BBB989D, 0f3F000000;
	cvt.sat.f32.f32 	%f337, %f336;
	fma.rm.f32 	%f338, %f337, %f303, %f302;
	add.f32 	%f339, %f338, 0fCB40007F;
	neg.f32 	%f340, %f339;
	fma.rn.f32 	%f341, %f335, 0f3FB8AA3B, %f340;
	fma.rn.f32 	%f342, %f335, 0f32A57060, %f341;
	mov.b32 	%r62, %f338;
	shl.b32 	%r63, %r62, 23;
	mov.b32 	%f343, %r63;
	ex2.approx.ftz.f32 	%f344, %f342;
	mul.f32 	%f345, %f344, %f343;
	add.f32 	%f346, %f329, %f345;
	ld.shared.f32 	%f347, [%r70];
	fma.rn.f32 	%f348, %f345, %f347, %f331;
	ld.shared.f32 	%f349, [%r70+128];
	fma.rn.f32 	%f350, %f345, %f349, %f333;
	ld.shared.f32 	%f351, [%r57+4];
	sub.f32 	%f352, %f351, %f8;
	fma.rn.f32 	%f353, %f352, 0f3BBB989D, 0f3F000000;
	cvt.sat.f32.f32 	%f354, %f353;
	fma.rm.f32 	%f355, %f354, %f303, %f302;
	add.f32 	%f356, %f355, 0fCB40007F;
	neg.f32 	%f357, %f356;
	fma.rn.f32 	%f358, %f352, 0f3FB8AA3B, %f357;
	fma.rn.f32 	%f359, %f352, 0f32A57060, %f358;
	mov.b32 	%r64, %f355;
	shl.b32 	%r65, %r64, 23;
	mov.b32 	%f360, %r65;
	ex2.approx.ftz.f32 	%f361, %f359;
	mul.f32 	%f362, %f361, %f360;
	add.f32 	%f370, %f346, %f362;
	ld.shared.f32 	%f363, [%r70+256];
	fma.rn.f32 	%f369, %f362, %f363, %f348;
	ld.shared.f32 	%f364, [%r70+384];
	fma.rn.f32 	%f368, %f362, %f364, %f350;
	add.s32 	%r71, %r71, 16;
	add.s32 	%r70, %r70, 1024;
	setp.ne.s32 	%p37, %r71, 136;
	@%p37 bra 	$L__BB0_5;
	ld.param.u32 	%r68, [_Z19silly_attn_parallelPfS_S_S_S_fiii_param_8];
	bar.sync 	0;
	add.s32 	%r69, %r69, 1;
	setp.eq.s32 	%p38, %r69, %r68;
	mov.f32 	%f374, %f8;
	@%p38 bra 	$L__BB0_7;
	bra.uni 	$L__BB0_4;
$L__BB0_7:
	ld.param.u64 	%rd26, [_Z19silly_attn_parallelPfS_S_S_S_fiii_param_0];
	cvta.to.global.u64 	%rd21, %rd26;
	div.rn.f32 	%f365, %f369, %f370;
	add.s64 	%rd23, %rd21, %rd12;
	st.global.f32 	[%rd23], %f365;
	div.rn.f32 	%f366, %f368, %f370;
	add.s64 	%rd25, %rd21, %rd14;
	st.global.f32 	[%rd25], %f366;
	ret;

}
	// .globl	_Z26silly_attn_parallel_coarsePfS_S_S_S_fiii
.visible .entry _Z26silly_attn_parallel_coarsePfS_S_S_S_fiii(
	.param .u64 .ptr .align 1 _Z26silly_attn_parallel_coarsePfS_S_S_S_fiii_param_0,
	.param .u64 .ptr .align 1 _Z26silly_attn_parallel_coarsePfS_S_S_S_fiii_param_1,
	.param .u64 .ptr .align 1 _Z26silly_attn_parallel_coarsePfS_S_S_S_fiii_param_2,
	.param .u64 .ptr .align 1 _Z26silly_attn_parallel_coarsePfS_S_S_S_fiii_param_3,
	.param .u64 .ptr .align 1 _Z26silly_attn_parallel_coarsePfS_S_S_S_fiii_param_4,
	.param .f32 _Z26silly_attn_parallel_coarsePfS_S_S_S_fiii_param_5,
	.param .u32 _Z26silly_attn_parallel_coarsePfS_S_S_S_fiii_param_6,
	.param .u32 _Z26silly_attn_parallel_coarsePfS_S_S_S_fiii_param_7,
	.param .u32 _Z26silly_attn_parallel_coarsePfS_S_S_S_fiii_param_8
)
{
	.reg .pred 	%p<71>;
	.reg .b32 	%r<136>;
	.reg .b32 	%f<461>;
	.reg .b64 	%rd<72>;
	// demoted variable
	.shared .align 4 .b8 _ZZ26silly_attn_parallel_coarsePfS_S_S_S_fiiiE3Q_i[8192];
	// demoted variable
	.shared .align 4 .b8 _ZZ26silly_attn_parallel_coarsePfS_S_S_S_fiiiE3K_j[4224];
	// demoted variable
	.shared .align 4 .b8 _ZZ26silly_attn_parallel_coarsePfS_S_S_S_fiiiE3V_j[8192];
	// demoted variable
	.shared .align 4 .b8 _ZZ26silly_attn_parallel_coarsePfS_S_S_S_fiiiE3S_i[4224];
	ld.param.u64 	%rd4, [_Z26silly_attn_parallel_coarsePfS_S_S_S_fiii_param_3];
	ld.param.u32 	%r24, [_Z26silly_attn_parallel_coarsePfS_S_S_S_fiii_param_6];
	ld.param.u32 	%r23, [_Z26silly_attn_parallel_coarsePfS_S_S_S_fiii_param_8];
	cvta.to.global.u64 	%rd5, %rd4;
	mov.u32 	%r25, %tid.x;
	mov.u32 	%r26, %tid.y;
	mov.u32 	%r27, %ctaid.x;
	mul.lo.s32 	%r1, %r24, %r27;
	mov.u32 	%r28, %ntid.x;
	mad.lo.s32 	%r2, %r26, %r28, %r25;
	and.b32  	%r3, %r2, 15;
	shr.u32 	%r4, %r2, 4;
	and.b32  	%r29, %r2, 63;
	mov.u32 	%r30, %ctaid.y;
	shl.b32 	%r5, %r30, 11;
	and.b32  	%r31, %r2, 4194240;
	add.s32 	%r32, %r31, %r5;
	or.b32  	%r33, %r32, %r29;
	add.s32 	%r34, %r33, %r1;
	shl.b32 	%r35, %r2, 2;
	and.b32  	%r36, %r35, -256;
	mov.u32 	%r37, _ZZ26silly_attn_parallel_coarsePfS_S_S_S_fiiiE3Q_i;
	add.s32 	%r38, %r37, %r36;
	mul.wide.u32 	%rd6, %r34, 4;
	add.s64 	%rd7, %rd5, %rd6;
	ld.global.f32 	%f80, [%rd7];
	and.b32  	%r39, %r35, 252;
	add.s32 	%r40, %r38, %r39;
	st.shared.f32 	[%r40], %f80;
	add.s32 	%r41, %r34, 256;
	mul.wide.u32 	%rd8, %r41, 4;
	add.s64 	%rd9, %rd5, %rd8;
	ld.global.f32 	%f81, [%rd9];
	st.shared.f32 	[%r40+1024], %f81;
	add.s32 	%r42, %r34, 512;
	mul.wide.u32 	%rd10, %r42, 4;
	add.s64 	%rd11, %rd5, %rd10;
	ld.global.f32 	%f82, [%rd11];
	st.shared.f32 	[%r40+2048], %f82;
	add.s32 	%r43, %r34, 768;
	mul.wide.u32 	%rd12, %r43, 4;
	add.s64 	%rd13, %rd5, %rd12;
	ld.global.f32 	%f83, [%rd13];
	st.shared.f32 	[%r40+3072], %f83;
	add.s32 	%r44, %r34, 1024;
	mul.wide.u32 	%rd14, %r44, 4;
	add.s64 	%rd15, %rd5, %rd14;
	ld.global.f32 	%f84, [%rd15];
	st.shared.f32 	[%r40+4096], %f84;
	add.s32 	%r45, %r34, 1280;
	mul.wide.u32 	%rd16, %r45, 4;
	add.s64 	%rd17, %rd5, %rd16;
	ld.global.f32 	%f85, [%rd17];
	st.shared.f32 	[%r40+5120], %f85;
	add.s32 	%r46, %r34, 1536;
	mul.wide.u32 	%rd18, %r46, 4;
	add.s64 	%rd19, %rd5, %rd18;
	ld.global.f32 	%f86, [%rd19];
	st.shared.f32 	[%r40+6144], %f86;
	add.s32 	%r47, %r34, 1792;
	mul.wide.u32 	%rd20, %r47, 4;
	add.s64 	%rd21, %rd5, %rd20;
	ld.global.f32 	%f87, [%rd21];
	st.shared.f32 	[%r40+7168], %f87;
	bar.sync 	0;
	setp.lt.s32 	%p1, %r23, 1;
	mov.f32 	%f413, 0f00000000;
	mov.f32 	%f414, %f413;
	mov.f32 	%f443, %f413;
	mov.f32 	%f444, %f413;
	mov.f32 	%f445, %f413;
	mov.f32 	%f446, %f413;
	mov.f32 	%f447, %f413;
	mov.f32 	%f448, %f413;
	mov.f32 	%f449, %f413;
	mov.f32 	%f450, %f413;
	@%p1 bra 	$L__BB1_11;
	and.b32  	%r49, %r2, 31;
	shr.u32 	%r50, %r2, 5;
	shl.b32 	%r51, %r50, 6;
	or.b32  	%r52, %r51, %r49;
	add.s32 	%r6, %r52, %r1;
	and.b32  	%r54, %r35, 124;
	mov.u32 	%r55, _ZZ26silly_attn_parallel_coarsePfS_S_S_S_fiiiE3K_j;
	add.s32 	%r56, %r55, %r54;
	shl.b32 	%r7, %r4, 1;
	shl.b32 	%r8, %r3, 1;
	mov.u32 	%r57, _ZZ26silly_attn_parallel_coarsePfS_S_S_S_fiiiE3V_j;
	add.s32 	%r58, %r57, %r54;
	mad.lo.s32 	%r9, %r50, 132, %r56;
	shl.b32 	%r59, %r50, 8;
	add.s32 	%r10, %r58, %r59;
	mov.u32 	%r60, _ZZ26silly_attn_parallel_coarsePfS_S_S_S_fiiiE3S_i;
	mad.lo.s32 	%r11, %r4, 264, %r60;
	mad.lo.s32 	%r61, %r3, 264, %r55;
	add.s32 	%r12, %r61, 144;
	shl.b32 	%r62, %r4, 9;
	add.s32 	%r64, %r62, %r37;
	add.s32 	%r13, %r64, 256;
	mov.b32 	%r132, 0;
	mov.f32 	%f413, 0f00000000;
	mov.f32 	%f423, 0fFF800000;
	mov.f32 	%f424, %f423;
$L__BB1_2:
	ld.param.u64 	%rd70, [_Z26silly_attn_parallel_coarsePfS_S_S_S_fiii_param_4];
	ld.param.u64 	%rd68, [_Z26silly_attn_parallel_coarsePfS_S_S_S_fiii_param_2];
	mov.u32 	%r66, %tid.y;
	mov.u32 	%r67, _ZZ26silly_attn_parallel_coarsePfS_S_S_S_fiiiE3S_i;
	mad.lo.s32 	%r68, %r66, 132, %r67;
	mov.u32 	%r69, %tid.x;
	shl.b32 	%r70, %r69, 2;
	add.s32 	%r71, %r68, %r70;
	mov.b32 	%r72, 0;
	st.shared.u32 	[%r71], %r72;
	shl.b32 	%r73, %r132, 11;
	add.s32 	%r15, %r6, %r73;
	cvta.to.global.u64 	%rd22, %rd68;
	mul.wide.u32 	%rd23, %r15, 4;
	add.s64 	%rd24, %rd22, %rd23;
	ld.global.f32 	%f91, [%rd24];
	st.shared.f32 	[%r9], %f91;
	cvta.to.global.u64 	%rd25, %rd70;
	add.s64 	%rd26, %rd25, %rd23;
	ld.global.f32 	%f92, [%rd26];
	st.shared.f32 	[%r10], %f92;
	add.s32 	%r74, %r15, 512;
	mul.wide.u32 	%rd27, %r74, 4;
	add.s64 	%rd28, %rd22, %rd27;
	ld.global.f32 	%f93, [%rd28];
	st.shared.f32 	[%r9+1056], %f93;
	add.s64 	%rd29, %rd25, %rd27;
	ld.global.f32 	%f94, [%rd29];
	st.shared.f32 	[%r10+2048], %f94;
	add.s32 	%r75, %r15, 1024;
	mul.wide.u32 	%rd30, %r75, 4;
	add.s64 	%rd31, %rd22, %rd30;
	ld.global.f32 	%f95, [%rd31];
	st.shared.f32 	[%r9+2112], %f95;
	add.s64 	%rd32, %rd25, %rd30;
	ld.global.f32 	%f96, [%rd32];
	st.shared.f32 	[%r10+4096], %f96;
	add.s32 	%r76, %r15, 1536;
	mul.wide.u32 	%rd33, %r76, 4;
	add.s64 	%rd34, %rd22, %rd33;
	ld.global.f32 	%f97, [%rd34];
	st.shared.f32 	[%r9+3168], %f97;
	add.s64 	%rd35, %rd25, %rd33;
	ld.global.f32 	%f98, [%rd35];
	st.shared.f32 	[%r10+6144], %f98;
	bar.sync 	0;
	mov.f32 	%f439, 0f00000000;
	mov.b32 	%r133, 136;
	mov.f32 	%f440, %f439;
	mov.f32 	%f441, %f439;
	mov.f32 	%f442, %f439;
$L__BB1_3:
	add.s32 	%r77, %r13, %r133;
	ld.shared.f32 	%f99, [%r77+-392];
	ld.shared.f32 	%f100, [%r77+-136];
	add.s32 	%r78, %r12, %r133;
	ld.shared.f32 	%f101, [%r78+-280];
	ld.shared.f32 	%f102, [%r78+-148];
	bar.sync 	0;
	fma.rn.f32 	%f103, %f99, %f101, %f442;
	fma.rn.f32 	%f104, %f99, %f102, %f441;
	fma.rn.f32 	%f105, %f100, %f101, %f440;
	fma.rn.f32 	%f106, %f100, %f102, %f439;
	ld.shared.f32 	%f107, [%r77+-388];
	ld.shared.f32 	%f108, [%r77+-132];
	ld.shared.f32 	%f109, [%r78+-276];
	ld.shared.f32 	%f110, [%r78+-144];
	bar.sync 	0;
	fma.rn.f32 	%f111, %f107, %f109, %f103;
	fma.rn.f32 	%f112, %f107, %f110, %f104;
	fma.rn.f32 	%f113, %f108, %f109, %f105;
	fma.rn.f32 	%f114, %f108, %f110, %f106;
	ld.shared.f32 	%f115, [%r77+-384];
	ld.shared.f32 	%f116, [%r77+-128];
	ld.shared.f32 	%f117, [%r78+-272];
	ld.shared.f32 	%f118, [%r78+-140];
	bar.sync 	0;
	fma.rn.f32 	%f119, %f115, %f117, %f111;
	fma.rn.f32 	%f120, %f115, %f118, %f112;
	fma.rn.f32 	%f121, %f116, %f117, %f113;
	fma.rn.f32 	%f122, %f116, %f118, %f114;
	ld.shared.f32 	%f123, [%r77+-380];
	ld.shared.f32 	%f124, [%r77+-124];
	ld.shared.f32 	%f125, [%r78+-268];
	ld.shared.f32 	%f126, [%r78+-136];
	bar.sync 	0;
	fma.rn.f32 	%f442, %f123, %f125, %f119;
	fma.rn.f32 	%f441, %f123, %f126, %f120;
	fma.rn.f32 	%f440, %f124, %f125, %f121;
	fma.rn.f32 	%f439, %f124, %f126, %f122;
	add.s32 	%r133, %r133, 16;
	setp.ne.s32 	%p2, %r133, 264;
	@%p2 bra 	$L__BB1_3;
	ld.param.u64 	%rd71, [_Z26silly_attn_parallel_coarsePfS_S_S_S_fiii_param_4];
	ld.param.u64 	%rd69, [_Z26silly_attn_parallel_coarsePfS_S_S_S_fiii_param_2];
	bar.sync 	0;
	add.s32 	%r80, %r15, 32;
	cvta.to.global.u64 	%rd36, %rd69;
	mul.wide.u32 	%rd37, %r80, 4;
	add.s64 	%rd38, %rd36, %rd37;
	ld.global.f32 	%f127, [%rd38];
	st.shared.f32 	[%r9], %f127;
	cvta.to.global.u64 	%rd39, %rd71;
	add.s64 	%rd40, %rd39, %rd37;
	ld.global.f32 	%f128, [%rd40];
	st.shared.f32 	[%r10+128], %f128;
	add.s32 	%r81, %r15, 544;
	mul.wide.u32 	%rd41, %r81, 4;
	add.s64 	%rd42, %rd36, %rd41;
	ld.global.f32 	%f129, [%rd42];
	st.shared.f32 	[%r9+1056], %f129;
	add.s64 	%rd43, %rd39, %rd41;
	ld.global.f32 	%f130, [%rd43];
	st.shared.f32 	[%r10+2176], %f130;
	add.s32 	%r82, %r15, 1056;
	mul.wide.u32 	%rd44, %r82, 4;
	add.s64 	%rd45, %rd36, %rd44;
	ld.global.f32 	%f131, [%rd45];
	st.shared.f32 	[%r9+2112], %f131;
	add.s64 	%rd46, %rd39, %rd44;
	ld.global.f32 	%f132, [%rd46];
	st.shared.f32 	[%r10+4224], %f132;
	add.s32 	%r83, %r15, 1568;
	mul.wide.u32 	%rd47, %r83, 4;
	add.s64 	%rd48, %rd36, %rd47;
	ld.global.f32 	%f133, [%rd48];
	st.shared.f32 	[%r9+3168], %f133;
	add.s64 	%rd49, %rd39, %rd47;
	ld.global.f32 	%f134, [%rd49];
	st.shared.f32 	[%r10+6272], %f134;
	bar.sync 	0;
	mov.b32 	%r134, 0;
$L__BB1_5:
	shl.b32 	%r84, %r134, 2;
	mov.u32 	%r85, _ZZ26silly_attn_parallel_coarsePfS_S_S_S_fiiiE3Q_i;
	add.s32 	%r86, %r85, %r84;
	shl.b32 	%r87, %r7, 8;
	add.s32 	%r88, %r86, %r87;
	ld.shared.f32 	%f135, [%r88+128];
	ld.shared.f32 	%f136, [%r88+384];
	mov.u32 	%r89, _ZZ26silly_attn_parallel_coarsePfS_S_S_S_fiiiE3K_j;
	add.s32 	%r90, %r89, %r84;
	mad.lo.s32 	%r91, %r8, 132, %r90;
	ld.shared.f32 	%f137, [%r91];
	ld.shared.f32 	%f138, [%r91+132];
	bar.sync 	0;
	fma.rn.f32 	%f139, %f135, %f137, %f442;
	fma.rn.f32 	%f140, %f135, %f138, %f441;
	fma.rn.f32 	%f141, %f136, %f137, %f440;
	fma.rn.f32 	%f142, %f136, %f138, %f439;
	ld.shared.f32 	%f143, [%r88+132];
	ld.shared.f32 	%f144, [%r88+388];
	ld.shared.f32 	%f145, [%r91+4];
	ld.shared.f32 	%f146, [%r91+136];
	bar.sync 	0;
	fma.rn.f32 	%f147, %f143, %f145, %f139;
	fma.rn.f32 	%f148, %f143, %f146, %f140;
	fma.rn.f32 	%f149, %f144, %f145, %f141;
	fma.rn.f32 	%f150, %f144, %f146, %f142;
	ld.shared.f32 	%f151, [%r88+136];
	ld.shared.f32 	%f152, [%r88+392];
	ld.shared.f32 	%f153, [%r91+8];
	ld.shared.f32 	%f154, [%r91+140];
	bar.sync 	0;
	fma.rn.f32 	%f155, %f151, %f153, %f147;
	fma.rn.f32 	%f156, %f151, %f154, %f148;
	fma.rn.f32 	%f157, %f152, %f153, %f149;
	fma.rn.f32 	%f158, %f152, %f154, %f150;
	ld.shared.f32 	%f159, [%r88+140];
	ld.shared.f32 	%f160, [%r88+396];
	ld.shared.f32 	%f161, [%r91+12];
	ld.shared.f32 	%f162, [%r91+144];
	bar.sync 	0;
	fma.rn.f32 	%f442, %f159, %f161, %f155;
	fma.rn.f32 	%f441, %f159, %f162, %f156;
	fma.rn.f32 	%f440, %f160, %f161, %f157;
	fma.rn.f32 	%f439, %f160, %f162, %f158;
	add.s32 	%r134, %r134, 4;
	setp.ne.s32 	%p3, %r134, 32;
	@%p3 bra 	$L__BB1_5;
	bar.sync 	0;
	shl.b32 	%r92, %r8, 2;
	add.s32 	%r93, %r11, %r92;
	st.shared.f32 	[%r93], %f442;
	st.shared.f32 	[%r93+4], %f441;
	st.shared.f32 	[%r93+132], %f440;
	st.shared.f32 	[%r93+136], %f439;
	bar.sync 	0;
	ld.shared.f32 	%f163, [%r11];
	setp.lt.f32 	%p4, %f424, %f163;
	selp.f32 	%f164, %f163, %f424, %p4;
	bar.sync 	0;
	ld.shared.f32 	%f165, [%r11+4];
	setp.lt.f32 	%p5, %f164, %f165;
	selp.f32 	%f166, %f165, %f164, %p5;
	bar.sync 	0;
	ld.shared.f32 	%f167, [%r11+8];
	setp.lt.f32 	%p6, %f166, %f167;
	selp.f32 	%f168, %f167, %f166, %p6;
	bar.sync 	0;
	ld.shared.f32 	%f169, [%r11+12];
	setp.lt.f32 	%p7, %f168, %f169;
	selp.f32 	%f170, %f169, %f168, %p7;
	bar.sync 	0;
	ld.shared.f32 	%f171, [%r11+16];
	setp.lt.f32 	%p8, %f170, %f171;
	selp.f32 	%f172, %f171, %f170, %p8;
	bar.sync 	0;
	ld.shared.f32 	%f173, [%r11+20];
	setp.lt.f32 	%p9, %f172, %f173;
	selp.f32 	%f174, %f173, %f172, %p9;
	bar.sync 	0;
	ld.shared.f32 	%f175, [%r11+24];
	setp.lt.f32 	%p10, %f174, %f175;
	selp.f32 	%f176, %f175, %f174, %p10;
	bar.sync 	0;
	ld.shared.f32 	%f177, [%r11+28];
	setp.lt.f32 	%p11, %f176, %f177;
	selp.f32 	%f178, %f177, %f176, %p11;
	bar.sync 	0;
	ld.shared.f32 	%f179, [%r11+32];
	setp.lt.f32 	%p12, %f178, %f179;
	selp.f32 	%f180, %f179, %f178, %p12;
	bar.sync 	0;
	ld.shared.f32 	%f181, [%r11+36];
	setp.lt.f32 	%p13, %f180, %f181;
	selp.f32 	%f182, %f181, %f180, %p13;
	bar.sync 	0;
	ld.shared.f32 	%f183, [%r11+40];
	setp.lt.f32 	%p14, %f182, %f183;
	selp.f32 	%f184, %f183, %f182, %p14;
	bar.sync 	0;
	ld.shared.f32 	%f185, [%r11+44];
	setp.lt.f32 	%p15, %f184, %f185;
	selp.f32 	%f186, %f185, %f184, %p15;
	bar.sync 	0;
	ld.shared.f32 	%f187, [%r11+48];
	setp.lt.f32 	%p16, %f186, %f187;
	selp.f32 	%f188, %f187, %f186, %p16;
	bar.sync 	0;
	ld.shared.f32 	%f189, [%r11+52];
	setp.lt.f32 	%p17, %f188, %f189;
	selp.f32 	%f190, %f189, %f188, %p17;
	bar.sync 	0;
	ld.shared.f32 	%f191, [%r11+56];
	setp.lt.f32 	%p18, %f190, %f191;
	selp.f32 	%f192, %f191, %f190, %p18;
	bar.sync 	0;
	ld.shared.f32 	%f193, [%r11+60];
	setp.lt.f32 	%p19, %f192, %f193;
	selp.f32 	%f194, %f193, %f192, %p19;
	bar.sync 	0;
	ld.shared.f32 	%f195, [%r11+64];
	setp.lt.f32 	%p20, %f194, %f195;
	selp.f32 	%f196, %f195, %f194, %p20;
	bar.sync 	0;
	ld.shared.f32 	%f197, [%r11+68];
	setp.lt.f32 	%p21, %f196, %f197;
	selp.f32 	%f198, %f197, %f196, %p21;
	bar.sync 	0;
	ld.shared.f32 	%f199, [%r11+72];
	setp.lt.f32 	%p22, %f198, %f199;
	selp.f32 	%f200, %f199, %f198, %p22;
	bar.sync 	0;
	ld.shared.f32 	%f201, [%r11+76];
	setp.lt.f32 	%p23, %f200, %f201;
	selp.f32 	%f202, %f201, %f200, %p23;
	bar.sync 	0;
	ld.shared.f32 	%f203, [%r11+80];
	setp.lt.f32 	%p24, %f202, %f203;
	selp.f32 	%f204, %f203, %f202, %p24;
	bar.sync 	0;
	ld.shared.f32 	%f205, [%r11+84];
	setp.lt.f32 	%p25, %f204, %f205;
	selp.f32 	%f206, %f205, %f204, %p25;
	bar.sync 	0;
	ld.shared.f32 	%f207, [%r11+88];
	setp.lt.f32 	%p26, %f206, %f207;
	selp.f32 	%f208, %f207, %f206, %p26;
	bar.sync 	0;
	ld.shared.f32 	%f209, [%r11+92];
	setp.lt.f32 	%p27, %f208, %f209;
	selp.f32 	%f210, %f209, %f208, %p27;
	bar.sync 	0;
	ld.shared.f32 	%f211, [%r11+96];
	setp.lt.f32 	%p28, %f210, %f211;
	selp.f32 	%f212, %f211, %f210, %p28;
	bar.sync 	0;
	ld.shared.f32 	%f213, [%r11+100];
	setp.lt.f32 	%p29, %f212, %f213;
	selp.f32 	%f214, %f213, %f212, %p29;
	bar.sync 	0;
	ld.shared.f32 	%f215, [%r11+104];
	setp.lt.f32 	%p30, %f214, %f215;
	selp.f32 	%f216, %f215, %f214, %p30;
	bar.sync 	0;
	ld.shared.f32 	%f217, [%r11+108];
	setp.lt.f32 	%p31, %f216, %f217;
	selp.f32 	%f218, %f217, %f216, %p31;
	bar.sync 	0;
	ld.shared.f32 	%f219, [%r11+112];
	setp.lt.f32 	%p32, %f218, %f219;
	selp.f32 	%f220, %f219, %f218, %p32;
	bar.sync 	0;
	ld.shared.f32 	%f221, [%r11+116];
	setp.lt.f32 	%p33, %f220, %f221;
	selp.f32 	%f222, %f221, %f220, %p33;
	bar.sync 	0;
	ld.shared.f32 	%f223, [%r11+120];
	setp.lt.f32 	%p34, %f222, %f223;
	selp.f32 	%f224, %f223, %f222, %p34;
	bar.sync 	0;
	ld.shared.f32 	%f225, [%r11+124];
	setp.lt.f32 	%p35, %f224, %f225;
	selp.f32 	%f39, %f225, %f224, %p35;
	bar.sync 	0;
	ld.shared.f32 	%f226, [%r11+132];
	setp.lt.f32 	%p36, %f423, %f226;
	selp.f32 	%f227, %f226, %f423, %p36;
	bar.sync 	0;
	ld.shared.f32 	%f228, [%r11+136];
	setp.lt.f32 	%p37, %f227, %f228;
	selp.f32 	%f229, %f228, %f227, %p37;
	bar.sync 	0;
	ld.shared.f32 	%f230, [%r11+140];
	setp.lt.f32 	%p38, %f229, %f230;
	selp.f32 	%f231, %f230, %f229, %p38;
	bar.sync 	0;
	ld.shared.f32 	%f232, [%r11+144];
	setp.lt.f32 	%p39, %f231, %f232;
	selp.f32 	%f233, %f232, %f231, %p39;
	bar.sync 	0;
	ld.shared.f32 	%f234, [%r11+148];
	setp.lt.f32 	%p40, %f233, %f234;
	selp.f32 	%f235, %f234, %f233, %p40;
	bar.sync 	0;
	ld.shared.f32 	%f236, [%r11+152];
	setp.lt.f32 	%p41, %f235, %f236;
	selp.f32 	%f237, %f236, %f235, %p41;
	bar.sync 	0;
	ld.shared.f32 	%f238, [%r11+156];
	setp.lt.f32 	%p42, %f237, %f238;
	selp.f32 	%f239, %f238, %f237, %p42;
	bar.sync 	0;
	ld.shared.f32 	%f240, [%r11+160];
	setp.lt.f32 	%p43, %f239, %f240;
	selp.f32 	%f241, %f240, %f239, %p43;
	bar.sync 	0;
	ld.shared.f32 	%f242, [%r11+164];
	setp.lt.f32 	%p44, %f241, %f242;
	selp.f32 	%f243, %f242, %f241, %p44;
	bar.sync 	0;
	ld.shared.f32 	%f244, [%r11+168];
	setp.lt.f32 	%p45, %f243, %f244;
	selp.f32 	%f245, %f244, %f243, %p45;
	bar.sync 	0;
	ld.shared.f32 	%f246, [%r11+172];
	setp.lt.f32 	%p46, %f245, %f246;
	selp.f32 	%f247, %f246, %f245, %p46;
	bar.sync 	0;
	ld.shared.f32 	%f248, [%r11+176];
	setp.lt.f32 	%p47, %f247, %f248;
	selp.f32 	%f249, %f248, %f247, %p47;
	bar.sync 	0;
	ld.shared.f32 	%f250, [%r11+180];
	setp.lt.f32 	%p48, %f249, %f250;
	selp.f32 	%f251, %f250, %f249, %p48;
	bar.sync 	0;
	ld.shared.f32 	%f252, [%r11+184];
	setp.lt.f32 	%p49, %f251, %f252;
	selp.f32 	%f253, %f252, %f251, %p49;
	bar.sync 	0;
	ld.shared.f32 	%f254, [%r11+188];
	setp.lt.f32 	%p50, %f253, %f254;
	selp.f32 	%f255, %f254, %f253, %p50;
	bar.sync 	0;
	ld.shared.f32 	%f256, [%r11+192];
	setp.lt.f32 	%p51, %f255, %f256;
	selp.f32 	%f257, %f256, %f255, %p51;
	bar.sync 	0;
	ld.shared.f32 	%f258, [%r11+196];
	setp.lt.f32 	%p52, %f257, %f258;
	selp.f32 	%f259, %f258, %f257, %p52;
	bar.sync 	0;
	ld.shared.f32 	%f260, [%r11+200];
	setp.lt.f32 	%p53, %f259, %f260;
	selp.f32 	%f261, %f260, %f259, %p53;
	bar.sync 	0;
	ld.shared.f32 	%f262, [%r11+204];
	setp.lt.f32 	%p54, %f261, %f262;
	selp.f32 	%f263, %f262, %f261, %p54;
	bar.sync 	0;
	ld.shared.f32 	%f264, [%r11+208];
	setp.lt.f32 	%p55, %f263, %f264;
	selp.f32 	%f265, %f264, %f263, %p55;
	bar.sync 	0;
	ld.shared.f32 	%f266, [%r11+212];
	setp.lt.f32 	%p56, %f265, %f266;
	selp.f32 	%f267, %f266, %f265, %p56;
	bar.sync 	0;
	ld.shared.f32 	%f268, [%r11+216];
	setp.lt.f32 	%p57, %f267, %f268;
	selp.f32 	%f269, %f268, %f267, %p57;
	bar.sync 	0;
	ld.shared.f32 	%f270, [%r11+220];
	setp.lt.f32 	%p58, %f269, %f270;
	selp.f32 	%f271, %f270, %f269, %p58;
	bar.sync 	0;
	ld.shared.f32 	%f272, [%r11+224];
	setp.lt.f32 	%p59, %f271, %f272;
	selp.f32 	%f273, %f272, %f271, %p59;
	bar.sync 	0;
	ld.shared.f32 	%f274, [%r11+228];
	setp.lt.f32 	%p60, %f273, %f274;
	selp.f32 	%f275, %f274, %f273, %p60;
	bar.sync 	0;
	ld.shared.f32 	%f276, [%r11+232];
	setp.lt.f32 	%p61, %f275, %f276;
	selp.f32 	%f277, %f276, %f275, %p61;
	bar.sync 	0;
	ld.shared.f32 	%f278, [%r11+236];
	setp.lt.f32 	%p62, %f277, %f278;
	selp.f32 	%f279, %f278, %f277, %p62;
	bar.sync 	0;
	ld.shared.f32 	%f280, [%r11+240];
	setp.lt.f32 	%p63, %f279, %f280;
	selp.f32 	%f281, %f280, %f279, %p63;
	bar.sync 	0;
	ld.shared.f32 	%f282, [%r11+244];
	setp.lt.f32 	%p64, %f281, %f282;
	selp.f32 	%f283, %f282, %f281, %p64;
	bar.sync 	0;
	ld.shared.f32 	%f284, [%r11+248];
	setp.lt.f32 	%p65, %f283, %f284;
	selp.f32 	%f285, %f284, %f283, %p65;
	bar.sync 	0;
	ld.shared.f32 	%f286, [%r11+252];
	setp.lt.f32 	%p66, %f285, %f286;
	selp.f32 	%f287, %f286, %f285, %p66;
	bar.sync 	0;
	ld.shared.f32 	%f288, [%r11+256];
	setp.lt.f32 	%p67, %f287, %f288;
	selp.f32 	%f40, %f288, %f287, %p67;
	bar.sync 	0;
	bar.sync 	0;
	setp.eq.s32 	%p68, %r132, 0;
	@%p68 bra 	$L__BB1_8;
	sub.f32 	%f289, %f424, %f39;
	fma.rn.f32 	%f290, %f289, 0f3BBB989D, 0f3F000000;
	cvt.sat.f32.f32 	%f291, %f290;
	mov.f32 	%f292, 0f4B400001;
	mov.f32 	%f293, 0f437C0000;
	fma.rm.f32 	%f294, %f291, %f293, %f292;
	add.f32 	%f295, %f294, 0fCB40007F;
	neg.f32 	%f296, %f295;
	fma.rn.f32 	%f297, %f289, 0f3FB8AA3B, %f296;
	fma.rn.f32 	%f298, %f289, 0f32A57060, %f297;
	mov.b32 	%r94, %f294;
	shl.b32 	%r95, %r94, 23;
	mov.b32 	%f299, %r95;
	ex2.approx.ftz.f32 	%f300, %f298;
	mul.f32 	%f301, %f300, %f299;
	mul.f32 	%f450, %f450, %f301;
	mul.f32 	%f449, %f449, %f301;
	sub.f32 	%f302, %f423, %f40;
	fma.rn.f32 	%f303, %f302, 0f3BBB989D, 0f3F000000;
	cvt.sat.f32.f32 	%f304, %f303;
	fma.rm.f32 	%f305, %f304, %f293, %f292;
	add.f32 	%f306, %f305, 0fCB40007F;
	neg.f32 	%f307, %f306;
	fma.rn.f32 	%f308, %f302, 0f3FB8AA3B, %f307;
	fma.rn.f32 	%f309, %f302, 0f32A57060, %f308;
	mov.b32 	%r96, %f305;
	shl.b32 	%r97, %r96, 23;
	mov.b32 	%f310, %r97;
	ex2.approx.ftz.f32 	%f311, %f309;
	mul.f32 	%f312, %f311, %f310;
	mul.f32 	%f448, %f448, %f312;
	mul.f32 	%f447, %f447, %f312;
	mul.f32 	%f446, %f446, %f301;
	mul.f32 	%f445, %f445, %f301;
	mul.f32 	%f444, %f444, %f312;
	mul.f32 	%f443, %f443, %f312;
$L__BB1_8:
	sub.f32 	%f313, %f424, %f39;
	fma.rn.f32 	%f314, %f313, 0f3BBB989D, 0f3F000000;
	cvt.sat.f32.f32 	%f315, %f314;
	mov.f32 	%f316, 0f4B400001;
	mov.f32 	%f317, 0f437C0000;
	fma.rm.f32 	%f318, %f315, %f317, %f316;
	add.f32 	%f319, %f318, 0fCB40007F;
	neg.f32 	%f320, %f319;
	fma.rn.f32 	%f321, %f313, 0f3FB8AA3B, %f320;
	fma.rn.f32 	%f322, %f313, 0f32A57060, %f321;
	mov.b32 	%r99, %f318;
	shl.b32 	%r100, %r99, 23;
	mov.b32 	%f323, %r100;
	ex2.approx.ftz.f32 	%f324, %f322;
	mul.f32 	%f325, %f324, %f323;
	mul.f32 	%f413, %f413, %f325;
	sub.f32 	%f326, %f423, %f40;
	fma.rn.f32 	%f327, %f326, 0f3BBB989D, 0f3F000000;
	cvt.sat.f32.f32 	%f328, %f327;
	fma.rm.f32 	%f329, %f328, %f317, %f316;
	add.f32 	%f330, %f329, 0fCB40007F;
	neg.f32 	%f331, %f330;
	fma.rn.f32 	%f332, %f326, 0f3FB8AA3B, %f331;
	fma.rn.f32 	%f333, %f326, 0f32A57060, %f332;
	mov.b32 	%r101, %f329;
	shl.b32 	%r102, %r101, 23;
	mov.b32 	%f334, %r102;
	ex2.approx.ftz.f32 	%f335, %f333;
	mul.f32 	%f336, %f335, %f334;
	mul.f32 	%f414, %f414, %f336;
	mov.b32 	%r135, 0;
$L__BB1_9:
	shl.b32 	%r103, %r135, 2;
	mov.u32 	%r104, _ZZ26silly_attn_parallel_coarsePfS_S_S_S_fiiiE3S_i;
	add.s32 	%r105, %r104, %r103;
	mad.lo.s32 	%r106, %r7, 132, %r105;
	ld.shared.f32 	%f337, [%r106];
	sub.f32 	%f338, %f337, %f39;
	fma.rn.f32 	%f339, %f338, 0f3BBB989D, 0f3F000000;
	cvt.sat.f32.f32 	%f340, %f339;
	mov.f32 	%f341, 0f4B400001;
	mov.f32 	%f342, 0f437C0000;
	fma.rm.f32 	%f343, %f340, %f342, %f341;
	add.f32 	%f344, %f343, 0fCB40007F;
	neg.f32 	%f345, %f344;
	fma.rn.f32 	%f346, %f338, 0f3FB8AA3B, %f345;
	fma.rn.f32 	%f347, %f338, 0f32A57060, %f346;
	mov.b32 	%r107, %f343;
	shl.b32 	%r108, %r107, 23;
	mov.b32 	%f348, %r108;
	ex2.approx.ftz.f32 	%f349, %f347;
	mul.f32 	%f350, %f349, %f348;
	add.f32 	%f351, %f413, %f350;
	bar.sync 	0;
	ld.shared.f32 	%f352, [%r106+132];
	sub.f32 	%f353, %f352, %f40;
	fma.rn.f32 	%f354, %f353, 0f3BBB989D, 0f3F000000;
	cvt.sat.f32.f32 	%f355, %f354;
	fma.rm.f32 	%f356, %f355, %f342, %f341;
	add.f32 	%f357, %f356, 0fCB40007F;
	neg.f32 	%f358, %f357;
	fma.rn.f32 	%f359, %f353, 0f3FB8AA3B, %f358;
	fma.rn.f32 	%f360, %f353, 0f32A57060, %f359;
	mov.b32 	%r109, %f356;
	shl.b32 	%r110, %r109, 23;
	mov.b32 	%f361, %r110;
	ex2.approx.ftz.f32 	%f362, %f360;
	mul.f32 	%f363, %f362, %f361;
	add.f32 	%f364, %f414, %f363;
	bar.sync 	0;
	shl.b32 	%r111, %r135, 8;
	mov.u32 	%r112, _ZZ26silly_attn_parallel_coarsePfS_S_S_S_fiiiE3V_j;
	add.s32 	%r113, %r112, %r111;
	bar.sync 	0;
	shl.b32 	%r114, %r8, 2;
	add.s32 	%r115, %r113, %r114;
	ld.shared.f32 	%f365, [%r115];
	fma.rn.f32 	%f366, %f365, %f350, %f450;
	ld.shared.f32 	%f367, [%r115+4];
	fma.rn.f32 	%f368, %f367, %f350, %f449;
	fma.rn.f32 	%f369, %f365, %f363, %f448;
	fma.rn.f32 	%f370, %f367, %f363, %f447;
	bar.sync 	0;
	ld.shared.f32 	%f371, [%r115+128];
	fma.rn.f32 	%f372, %f371, %f350, %f446;
	ld.shared.f32 	%f373, [%r115+132];
	fma.rn.f32 	%f374, %f373, %f350, %f445;
	fma.rn.f32 	%f375, %f371, %f363, %f444;
	fma.rn.f32 	%f376, %f373, %f363, %f443;
	ld.shared.f32 	%f377, [%r106+4];
	sub.f32 	%f378, %f377, %f39;
	fma.rn.f32 	%f379, %f378, 0f3BBB989D, 0f3F000000;
	cvt.sat.f32.f32 	%f380, %f379;
	fma.rm.f32 	%f381, %f380, %f342, %f341;
	add.f32 	%f382, %f381, 0fCB40007F;
	neg.f32 	%f383, %f382;
	fma.rn.f32 	%f384, %f378, 0f3FB8AA3B, %f383;
	fma.rn.f32 	%f385, %f378, 0f32A57060, %f384;
	mov.b32 	%r116, %f381;
	shl.b32 	%r117, %r116, 23;
	mov.b32 	%f386, %r117;
	ex2.approx.ftz.f32 	%f387, %f385;
	mul.f32 	%f388, %f387, %f386;
	add.f32 	%f413, %f351, %f388;
	bar.sync 	0;
	ld.shared.f32 	%f389, [%r106+136];
	sub.f32 	%f390, %f389, %f40;
	fma.rn.f32 	%f391, %f390, 0f3BBB989D, 0f3F000000;
	cvt.sat.f32.f32 	%f392, %f391;
	fma.rm.f32 	%f393, %f392, %f342, %f341;
	add.f32 	%f394, %f393, 0fCB40007F;
	neg.f32 	%f395, %f394;
	fma.rn.f32 	%f396, %f390, 0f3FB8AA3B, %f395;
	fma.rn.f32 	%f397, %f390, 0f32A57060, %f396;
	mov.b32 	%r118, %f393;
	shl.b32 	%r119, %r118, 23;
	mov.b32 	%f398, %r119;
	ex2.approx.ftz.f32 	%f399, %f397;
	mul.f32 	%f400, %f399, %f398;
	add.f32 	%f414, %f364, %f400;
	bar.sync 	0;
	bar.sync 	0;
	ld.shared.f32 	%f401, [%r115+256];
	fma.rn.f32 	%f450, %f401, %f388, %f366;
	ld.shared.f32 	%f402, [%r115+260];
	fma.rn.f32 	%f449, %f402, %f388, %f368;
	fma.rn.f32 	%f448, %f401, %f400, %f369;
	fma.rn.f32 	%f447, %f402, %f400, %f370;
	bar.sync 	0;
	ld.shared.f32 	%f403, [%r115+384];
	fma.rn.f32 	%f446, %f403, %f388, %f372;
	ld.shared.f32 	%f404, [%r115+388];
	fma.rn.f32 	%f445, %f404, %f388, %f374;
	fma.rn.f32 	%f444, %f403, %f400, %f375;
	fma.rn.f32 	%f443, %f404, %f400, %f376;
	add.s32 	%r135, %r135, 2;
	setp.ne.s32 	%p69, %r135, 32;
	@%p69 bra 	$L__BB1_9;
	bar.sync 	0;
	add.s32 	%r132, %r132, 1;
	setp.eq.s32 	%p70, %r132, %r23;
	mov.f32 	%f423, %f40;
	mov.f32 	%f424, %f39;
	@%p70 bra 	$L__BB1_11;
	bra.uni 	$L__BB1_2;
$L__BB1_11:
	ld.param.u64 	%rd67, [_Z26silly_attn_parallel_coarsePfS_S_S_S_fiii_param_0];
	cvta.to.global.u64 	%rd50, %rd67;
	shl.b32 	%r120, %r3, 1;
	add.s32 	%r121, %r1, %r120;
	shl.b32 	%r122, %r4, 7;
	add.s32 	%r123, %r122, %r5;
	add.s32 	%r124, %r121, %r123;
	div.rn.f32 	%f405, %f450, %f413;
	mul.wide.u32 	%rd51, %r124, 4;
	add.s64 	%rd52, %rd50, %rd51;
	st.global.f32 	[%rd52], %f405;
	div.rn.f32 	%f406, %f449, %f413;
	add.s32 	%r125, %r124, 1;
	mul.wide.u32 	%rd53, %r125, 4;
	add.s64 	%rd54, %rd50, %rd53;
	st.global.f32 	[%rd54], %f406;
	add.s32 	%r126, %r124, 64;
	div.rn.f32 	%f407, %f448, %f414;
	mul.wide.u32 	%rd55, %r126, 4;
	add.s64 	%rd56, %rd50, %rd55;
	st.global.f32 	[%rd56], %f407;
	div.rn.f32 	%f408, %f447, %f414;
	add.s32 	%r127, %r124, 65;
	mul.wide.u32 	%rd57, %r127, 4;
	add.s64 	%rd58, %rd50, %rd57;
	st.global.f32 	[%rd58], %f408;
	add.s32 	%r128, %r124, 32;
	div.rn.f32 	%f409, %f446, %f413;
	mul.wide.u32 	%rd59, %r128, 4;
	add.s64 	%rd60, %rd50, %rd59;
	st.global.f32 	[%rd60], %f409;
	div.rn.f32 	%f410, %f445, %f413;
	add.s32 	%r129, %r124, 33;
	mul.wide.u32 	%rd61, %r129, 4;
	add.s64 	%rd62, %rd50, %rd61;
	st.global.f32 	[%rd62], %f410;
	add.s32 	%r130, %r124, 96;
	div.rn.f32 	%f411, %f444, %f414;
	mul.wide.u32 	%rd63, %r130, 4;
	add.s64 	%rd64, %rd50, %rd63;
	st.global.f32 	[%rd64], %f411;
	div.rn.f32 	%f412, %f443, %f414;
	add.s32 	%r131, %r124, 97;
	mul.wide.u32 	%rd65, %r131, 4;
	add.s64 	%rd66, %rd50, %rd65;
	st.global.f32 	[%rd66], %f412;
	ret;

}


// ===== COMPILED SASS (sm_100) =====

	.target	sm_100

	.elftype	@"ET_EXEC"


//--------------------- .note.nv.tkinfo           --------------------------
	.section	.note.nv.tkinfo,"",@"SHT_NOTE"
	.sectionflags	@"SHF_NOTE_NV_TKINFO"
	.tkinfo
        /*0018*/ 	.word	0x00000002
        /*0030*/ 	.string	""
        /*0030*/ 	.string	"ptxas"
        /*0030*/ 	.string	"Cuda compilation tools, release 13.0, V13.0.88"
        /*0030*/ 	.string	"Build cuda_13.0.r13.0/compiler.36424714_0"
        /*0030*/ 	.string	"-arch sm_100 -m 64 "



//--------------------- .note.nv.cuinfo           --------------------------
	.section	.note.nv.cuinfo,"",@"SHT_NOTE"
	.sectionflags	@"SHF_NOTE_NV_CUINFO"
        /*0018*/ 	.short	0x0002
        /*001a*/ 	.short	0x0064
        /*001c*/ 	.short	0x0082
	.zero		2


//--------------------- .nv.info                  --------------------------
	.section	.nv.info,"",@"SHT_CUDA_INFO"
	.align	4


	//----- nvinfo : EIATTR_REGCOUNT
	.align		4
        /*0000*/ 	.byte	0x04, 0x2f
        /*0002*/ 	.short	(.L_4 - .L_3)
	.align		4
.L_3:
        /*0004*/ 	.word	index@(_Z19silly_attn_parallelPfS_S_S_S_fiii)
        /*0008*/ 	.word	0x00000020


	//----- nvinfo : EIATTR_FRAME_SIZE
	.align		4
.L_4:
        /*000c*/ 	.byte	0x04, 0x11
        /*000e*/ 	.short	(.L_6 - .L_5)
	.align		4
.L_5:
        /*0010*/ 	.word	index@($__internal_1_$__cuda_sm3x_div_rn_noftz_f32_slowpath)
        /*0014*/ 	.word	0x00000000


	//----- nvinfo : EIATTR_FRAME_SIZE
	.align		4
.L_6:
        /*0018*/ 	.byte	0x04, 0x11
        /*001a*/ 	.short	(.L_8 - .L_7)
	.align		4
.L_7:
        /*001c*/ 	.word	index@(_Z19silly_attn_parallelPfS_S_S_S_fiii)
        /*0020*/ 	.word	0x00000000


	//----- nvinfo : EIATTR_REGCOUNT
	.align		4
.L_8:
        /*0024*/ 	.byte	0x04, 0x2f
        /*0026*/ 	.short	(.L_10 - .L_9)
	.align		4
.L_9:
        /*0028*/ 	.word	index@(_Z26silly_attn_parallel_coarsePfS_S_S_S_fiii)
        /*002c*/ 	.word	0x00000028


	//----- nvinfo : EIATTR_FRAME_SIZE
	.align		4
.L_10:
        /*0030*/ 	.byte	0x04, 0x11
        /*0032*/ 	.short	(.L_12 - .L_11)
	.align		4
.L_11:
        /*0034*/ 	.word	index@($__internal_0_$__cuda_sm3x_div_rn_noftz_f32_slowpath)
        /*0038*/ 	.word	0x00000000


	//----- nvinfo : EIATTR_FRAME_SIZE
	.align		4
.L_12:
        /*003c*/ 	.byte	0x04, 0x11
        /*003e*/ 	.short	(.L_14 - .L_13)
	.align		4
.L_13:
        /*0040*/ 	.word	index@(_Z26silly_attn_parallel_coarsePfS_S_S_S_fiii)
        /*0044*/ 	.word	0x00000000


	//----- nvinfo : EIATTR_MIN_STACK_SIZE
	.align		4
.L_14:
        /*0048*/ 	.byte	0x04, 0x12
        /*004a*/ 	.short	(.L_16 - .L_15)
	.align		4
.L_15:
        /*004c*/ 	.word	index@(_Z26silly_attn_parallel_coarsePfS_S_S_S_fiii)
        /*0050*/ 	.word	0x00000000


	//----- nvinfo : EIATTR_MIN_STACK_SIZE
	.align		4
.L_16:
        /*0054*/ 	.byte	0x04, 0x12
        /*0056*/ 	.short	(.L_18 - .L_17)
	.align		4
.L_17:
        /*0058*/ 	.word	index@(_Z19silly_attn_parallelPfS_S_S_S_fiii)
        /*005c*/ 	.word	0x00000000
.L_18:


//--------------------- .nv.compat                --------------------------
	.section	.nv.compat,"",@"SHT_CUDA_COMPAT_INFO"
	.align	4
        /*0000*/ 	.byte	0x02, 0x09, 0x00, 0x00, 0x02, 0x02, 0x01, 0x00, 0x02, 0x05, 0x05, 0x00, 0x03, 0x07, 0x01, 0x01
        /*0010*/ 	.byte	0x02, 0x03, 0x00, 0x00, 0x02, 0x06, 0x01, 0x00, 0x04, 0x0b, 0x08, 0x00, 0x01, 0x00, 0x00, 0x00
        /*0020*/ 	.byte	0x00, 0x00, 0x00, 0x00


//--------------------- .nv.info._Z26silly_attn_parallel_coarsePfS_S_S_S_fiii --------------------------
	.section	.nv.info._Z26silly_attn_parallel_coarsePfS_S_S_S_fiii,"",@"SHT_CUDA_INFO"
	.sectionflags	@""
	.align	4


	//----- nvinfo : EIATTR_CUDA_API_VERSION
	.align		4
        /*0000*/ 	.byte	0x04, 0x37
        /*0002*/ 	.short	(.L_20 - .L_19)
.L_19:
        /*0004*/ 	.word	0x00000082


	//----- nvinfo : EIATTR_KPARAM_INFO
	.align		4
.L_20:
        /*0008*/ 	.byte	0x04, 0x17
        /*000a*/ 	.short	(.L_22 - .L_21)
.L_21:
        /*000c*/ 	.word	0x00000000
        /*0010*/ 	.short	0x0008
        /*0012*/ 	.short	0x0034
        /*0014*/ 	.byte	0x00, 0xf0, 0x11, 0x00


	//----- nvinfo : EIATTR_KPARAM_INFO
	.align		4
.L_22:
        /*0018*/ 	.byte	0x04, 0x17
        /*001a*/ 	.short	(.L_24 - .L_23)
.L_23:
        /*001c*/ 	.word	0x00000000
        /*0020*/ 	.short	0x0007
        /*0022*/ 	.short	0x0030
        /*0024*/ 	.byte	0x00, 0xf0, 0x11, 0x00


	//----- nvinfo : EIATTR_KPARAM_INFO
	.align		4
.L_24:
        /*0028*/ 	.byte	0x04, 0x17
        /*002a*/ 	.short	(.L_26 - .L_25)
.L_25:
        /*002c*/ 	.word	0x00000000
        /*0030*/ 	.short	0x0006
        /*0032*/ 	.short	0x002c
        /*0034*/ 	.byte	0x00, 0xf0, 0x11, 0x00


	//----- nvinfo : EIATTR_KPARAM_INFO
	.align		4
.L_26:
        /*0038*/ 	.byte	0x04, 0x17
        /*003a*/ 	.short	(.L_28 - .L_27)
.L_27:
        /*003c*/ 	.word	0x00000000
        /*0040*/ 	.short	0x0005
        /*0042*/ 	.short	0x0028
        /*0044*/ 	.byte	0x00, 0xf0, 0x11, 0x00


	//----- nvinfo : EIATTR_KPARAM_INFO
	.align		4
.L_28:
        /*0048*/ 	.byte	0x04, 0x17
        /*004a*/ 	.short	(.L_30 - .L_29)
.L_29:
        /*004c*/ 	.word	0x00000000
        /*0050*/ 	.short	0x0004
        /*0052*/ 	.short	0x0020
        /*0054*/ 	.byte	0x00, 0xf5, 0x21, 0x00


	//----- nvinfo : EIATTR_KPARAM_INFO
	.align		4
.L_30:
        /*0058*/ 	.byte	0x04, 0x17
        /*005a*/ 	.short	(.L_32 - .L_31)
.L_31:
        /*005c*/ 	.word	0x00000000
        /*0060*/ 	.short	0x0003
        /*0062*/ 	.short	0x0018
        /*0064*/ 	.byte	0x00, 0xf5, 0x21, 0x00


	//----- nvinfo : EIATTR_KPARAM_INFO
	.align		4
.L_32:
        /*0068*/ 	.byte	0x04, 0x17
        /*006a*/ 	.short	(.L_34 - .L_33)
.L_33:
        /*006c*/ 	.word	0x00000000
        /*0070*/ 	.short	0x0002
        /*0072*/ 	.short	0x0010
        /*0074*/ 	.byte	0x00, 0xf5, 0x21, 0x00


	//----- nvinfo : EIATTR_KPARAM_INFO
	.align		4
.L_34:
        /*0078*/ 	.byte	0x04, 0x17
        /*007a*/ 	.short	(.L_36 - .L_35)
.L_35:
        /*007c*/ 	.word	0x00000000
        /*0080*/ 	.short	0x0001
        /*0082*/ 	.short	0x0008
        /*0084*/ 	.byte	0x00, 0xf5, 0x21, 0x00


	//----- nvinfo : EIATTR_KPARAM_INFO
	.align		4
.L_36:
        /*0088*/ 	.byte	0x04, 0x17
        /*008a*/ 	.short	(.L_38 - .L_37)
.L_37:
        /*008c*/ 	.word	0x00000000
        /*0090*/ 	.short	0x0000
        /*0092*/ 	.short	0x0000
        /*0094*/ 	.byte	0x00, 0xf5, 0x21, 0x00


	//----- nvinfo : EIATTR_SPARSE_MMA_MASK
	.align		4
.L_38:
        /*0098*/ 	.byte	0x03, 0x50
        /*009a*/ 	.short	0x0000


	//----- nvinfo : EIATTR_MAXREG_COUNT
	.align		4
        /*009c*/ 	.byte	0x03, 0x1b
        /*009e*/ 	.short	0x00ff


	//----- nvinfo : EIATTR_NUM_BARRIERS
	.align		4
        /*00a0*/ 	.byte	0x02, 0x4c
        /*00a2*/ 	.byte	0x01
	.zero		1


	//----- nvinfo : EIATTR_MERCURY_ISA_VERSION
	.align		4
        /*00a4*/ 	.byte	0x03, 0x5f
        /*00a6*/ 	.short	0x0101


	//----- nvinfo : EIATTR_VRC_CTA_INIT_COUNT
	.align		4
        /*00a8*/ 	.byte	0x02, 0x4a
	.zero		1
	.zero		1


	//----- nvinfo : EIATTR_EXIT_INSTR_OFFSETS
	.align		4
        /*00ac*/ 	.byte	0x04, 0x1c
        /*00ae*/ 	.short	(.L_40 - .L_39)


	//   ....[0]....
.L_39:
        /*00b0*/ 	.word	0x00005170


	//----- nvinfo : EIATTR_CRS_STACK_SIZE
	.align		4
.L_40:
        /*00b4*/ 	.byte	0x04, 0x1e
        /*00b6*/ 	.short	(.L_42 - .L_41)
.L_41:
        /*00b8*/ 	.word	0x00000000


	//----- nvinfo : EIATTR_CBANK_PARAM_SIZE
	.align		4
.L_42:
        /*00bc*/ 	.byte	0x03, 0x19
        /*00be*/ 	.short	0x0038


	//----- nvinfo : EIATTR_PARAM_CBANK
	.align		4
        /*00c0*/ 	.byte	0x04, 0x0a
        /*00c2*/ 	.short	(.L_44 - .L_43)
	.align		4
.L_43:
        /*00c4*/ 	.word	index@(.nv.constant0._Z26silly_attn_parallel_coarsePfS_S_S_S_fiii)
        /*00c8*/ 	.short	0x0380
        /*00ca*/ 	.short	0x0038


	//----- nvinfo : EIATTR_SW_WAR
	.align		4
.L_44:
        /*00cc*/ 	.byte	0x04, 0x36
        /*00ce*/ 	.short	(.L_46 - .L_45)
.L_45:
        /*00d0*/ 	.word	0x00000008
.L_46:


//--------------------- .nv.info._Z19silly_attn_parallelPfS_S_S_S_fiii --------------------------
	.section	.nv.info._Z19silly_attn_parallelPfS_S_S_S_fiii,"",@"SHT_CUDA_INFO"
	.sectionflags	@""
	.align	4


	//----- nvinfo : EIATTR_CUDA_API_VERSION
	.align		4
        /*0000*/ 	.byte	0x04, 0x37
        /*0002*/ 	.short	(.L_48 - .L_47)
.L_47:
        /*0004*/ 	.word	0x00000082


	//----- nvinfo : EIATTR_KPARAM_INFO
	.align		4
.L_48:
        /*0008*/ 	.byte	0x04, 0x17
        /*000a*/ 	.short	(.L_50 - .L_49)
.L_49:
        /*000c*/ 	.word	0x00000000
        /*0010*/ 	.short	0x0008
        /*0012*/ 	.short	0x0034
        /*0014*/ 	.byte	0x00, 0xf0, 0x11, 0x00


	//----- nvinfo : EIATTR_KPARAM_INFO
	.align		4
.L_50:
        /*0018*/ 	.byte	0x04, 0x17
        /*001a*/ 	.short	(.L_52 - .L_51)
.L_51:
        /*001c*/ 	.word	0x00000000
        /*0020*/ 	.short	0x0007
        /*0022*/ 	.short	0x0030
        /*0024*/ 	.byte	0x00, 0xf0, 0x11, 0x00


	//----- nvinfo : EIATTR_KPARAM_INFO
	.align		4
.L_52:
        /*0028*/ 	.byte	0x04, 0x17
        /*002a*/ 	.short	(.L_54 - .L_53)
.L_53:
        /*002c*/ 	.word	0x00000000
        /*0030*/ 	.short	0x0006
        /*0032*/ 	.short	0x002c
        /*0034*/ 	.byte	0x00, 0xf0, 0x11, 0x00


	//----- nvinfo : EIATTR_KPARAM_INFO
	.align		4
.L_54:
        /*0038*/ 	.byte	0x04, 0x17
        /*003a*/ 	.short	(.L_56 - .L_55)
.L_55:
        /*003c*/ 	.word	0x00000000
        /*0040*/ 	.short	0x0005
        /*0042*/ 	.short	0x0028
        /*0044*/ 	.byte	0x00, 0xf0, 0x11, 0x00


	//----- nvinfo : EIATTR_KPARAM_INFO
	.align		4
.L_56:
        /*0048*/ 	.byte	0x04, 0x17
        /*004a*/ 	.short	(.L_58 - .L_57)
.L_57:
        /*004c*/ 	.word	0x00000000
        /*0050*/ 	.short	0x0004
        /*0052*/ 	.short	0x0020
        /*0054*/ 	.byte	0x00, 0xf5, 0x21, 0x00


	//----- nvinfo : EIATTR_KPARAM_INFO
	.align		4
.L_58:
        /*0058*/ 	.byte	0x04, 0x17
        /*005a*/ 	.short	(.L_60 - .L_59)
.L_59:
        /*005c*/ 	.word	0x00000000
        /*0060*/ 	.short	0x0003
        /*0062*/ 	.short	0x0018
        /*0064*/ 	.byte	0x00, 0xf5, 0x21, 0x00


	//----- nvinfo : EIATTR_KPARAM_INFO
	.align		4
.L_60:
        /*0068*/ 	.byte	0x04, 0x17
        /*006a*/ 	.short	(.L_62 - .L_61)
.L_61:
        /*006c*/ 	.word	0x00000000
        /*0070*/ 	.short	0x0002
        /*0072*/ 	.short	0x0010
        /*0074*/ 	.byte	0x00, 0xf5, 0x21, 0x00


	//----- nvinfo : EIATTR_KPARAM_INFO
	.align		4
.L_62:
        /*0078*/ 	.byte	0x04, 0x17
        /*007a*/ 	.short	(.L_64 - .L_63)
.L_63:
        /*007c*/ 	.word	0x00000000
        /*0080*/ 	.short	0x0001
        /*0082*/ 	.short	0x0008
        /*0084*/ 	.byte	0x00, 0xf5, 0x21, 0x00


	//----- nvinfo : EIATTR_KPARAM_INFO
	.align		4
.L_64:
        /*0088*/ 	.byte	0x04, 0x17
        /*008a*/ 	.short	(.L_66 - .L_65)
.L_65:
        /*008c*/ 	.word	0x00000000
        /*0090*/ 	.short	0x0000
        /*0092*/ 	.short	0x0000
        /*0094*/ 	.byte	0x00, 0xf5, 0x21, 0x00


	//----- nvinfo : EIATTR_SPARSE_MMA_MASK
	.align		4
.L_66:
        /*0098*/ 	.byte	0x03, 0x50
        /*009a*/ 	.short	0x0000


	//----- nvinfo : EIATTR_MAXREG_COUNT
	.align		4
        /*009c*/ 	.byte	0x03, 0x1b
        /*009e*/ 	.short	0x00ff


	//----- nvinfo : EIATTR_NUM_BARRIERS
	.align		4
        /*00a0*/ 	.byte	0x02, 0x4c
        /*00a2*/ 	.byte	0x01
	.zero		1


	//----- nvinfo : EIATTR_EXTERNS
	.align		4
        /*00a4*/ 	.byte	0x04, 0x0f
        /*00a6*/ 	.short	(.L_68 - .L_67)


	//   ....[0]....
	.align		4
.L_67:
        /*00a8*/ 	.word	index@(__assertfail)


	//----- nvinfo : EIATTR_MERCURY_ISA_VERSION
	.align		4
.L_68:
        /*00ac*/ 	.byte	0x03, 0x5f
        /*00ae*/ 	.short	0x0101


	//----- nvinfo : EIATTR_VRC_CTA_INIT_COUNT
	.align		4
        /*00b0*/ 	.byte	0x02, 0x4a
	.zero		1
	.zero		1


	//----- nvinfo : EIATTR_SYSCALL_OFFSETS
	.align		4
        /*00b4*/ 	.byte	0x04, 0x46
        /*00b6*/ 	.short	(.L_70 - .L_69)


	//   ....[0]....
.L_69:
        /*00b8*/ 	.word	0x00000190


	//----- nvinfo : EIATTR_EXIT_INSTR_OFFSETS
	.align		4
.L_70:
        /*00bc*/ 	.byte	0x04, 0x1c
        /*00be*/ 	.short	(.L_72 - .L_71)


	//   ....[0]....
.L_71:
        /*00c0*/ 	.word	0x00001810


	//----- nvinfo : EIATTR_CRS_STACK_SIZE
	.align		4
.L_72:
        /*00c4*/ 	.byte	0x04, 0x1e
        /*00c6*/ 	.short	(.L_74 - .L_73)
.L_73:
        /*00c8*/ 	.word	0x00000000


	//----- nvinfo : EIATTR_CBANK_PARAM_SIZE
	.align		4
.L_74:
        /*00cc*/ 	.byte	0x03, 0x19
        /*00ce*/ 	.short	0x0038


	//----- nvinfo : EIATTR_PARAM_CBANK
	.align		4
        /*00d0*/ 	.byte	0x04, 0x0a
        /*00d2*/ 	.short	(.L_76 - .L_75)
	.align		4
.L_75:
        /*00d4*/ 	.word	index@(.nv.constant0._Z19silly_attn_parallelPfS_S_S_S_fiii)
        /*00d8*/ 	.short	0x0380
        /*00da*/ 	.short	0x0038


	//----- nvinfo : EIATTR_SW_WAR
	.align		4
.L_76:
        /*00dc*/ 	.byte	0x04, 0x36
        /*00de*/ 	.short	(.L_78 - .L_77)
.L_77:
        /*00e0*/ 	.word	0x00000008
.L_78:


//--------------------- .nv.callgraph             --------------------------
	.section	.nv.callgraph,"",@"SHT_CUDA_CALLGRAPH"
	.align	4
	.sectionentsize	8
	.align		4
        /*0000*/ 	.word	0x00000000
	.align		4
        /*0004*/ 	.word	0xffffffff
	.align		4
        /*0008*/ 	.word	index@(_Z19silly_attn_parallelPfS_S_S_S_fiii)
	.align		4
        /*000c*/ 	.word	index@(__assertfail)
	.align		4
        /*0010*/ 	.word	0x00000000
	.align		4
        /*0014*/ 	.word	0xfffffffe
	.align		4
        /*0018*/ 	.word	0x00000000
	.align		4
        /*001c*/ 	.word	0xfffffffd
	.align		4
        /*0020*/ 	.word	0x00000000
	.align		4
        /*0024*/ 	.word	0xfffffffc


//--------------------- .nv.constant4             --------------------------
	.section	.nv.constant4,"a",@progbits
	.align	8
	.align		8
.nv.constant4:
        /*0000*/ 	.dword	__unnamed_1
	.align		8
        /*0008*/ 	.dword	$str
	.align		8
        /*0010*/ 	.dword	$str$1
	.align		8
        /*0018*/ 	.dword	__assertfail


//--------------------- .text._Z26silly_attn_parallel_coarsePfS_S_S_S_fiii --------------------------
	.section	.text._Z26silly_attn_parallel_coarsePfS_S_S_S_fiii,"ax",@progbits
	.align	128
        .global         _Z26silly_attn_parallel_coarsePfS_S_S_S_fiii
        .type           _Z26silly_attn_parallel_coarsePfS_S_S_S_fiii,@function
        .size           _Z26silly_attn_parallel_coarsePfS_S_S_S_fiii,(.L_x_52 - _Z26silly_attn_parallel_coarsePfS_S_S_S_fiii)
        .other          _Z26silly_attn_parallel_coarsePfS_S_S_S_fiii,@"STO_CUDA_ENTRY STV_DEFAULT"
_Z26silly_attn_parallel_coarsePfS_S_S_S_fiii:
.text._Z26silly_attn_parallel_coarsePfS_S_S_S_fiii:
[----:B------:R-:W-:Y:S01]  /*0000*/  LDC R1, c[0x0][0x37c] ;  /* 0x0000df00ff017b82 */ /* 0x000fe20000000800 */
[----:B------:R-:W0:Y:S07]  /*0010*/  S2R R5, SR_TID.X ;  /* 0x0000000000057919 */ /* 0x000e2e0000002100 */
[----:B------:R-:W1:Y:S01]  /*0020*/  S2UR UR7, SR_CTAID.Y ;  /* 0x00000000000779c3 */ /* 0x000e620000002600 */
[----:B------:R-:W0:Y:S01]  /*0030*/  LDCU UR5, c[0x0][0x360] ;  /* 0x00006c00ff0577ac */ /* 0x000e220008000800 */
[----:B------:R-:W0:Y:S01]  /*0040*/  S2R R0, SR_TID.Y ;  /* 0x0000000000007919 */ /* 0x000e220000002200 */
[----:B------:R-:W2:Y:S05]  /*0050*/  LDCU UR4, c[0x0][0x3ac] ;  /* 0x00007580ff0477ac */ /* 0x000eaa0008000800 */
[----:B------:R-:W2:Y:S01]  /*0060*/  S2UR UR6, SR_CTAID.X ;  /* 0x00000000000679c3 */ /* 0x000ea20000002500 */
[----:B------:R-:W3:Y:S07]  /*0070*/  LDCU.64 UR12, c[0x0][0x358] ;  /* 0x00006b00ff0c77ac */ /* 0x000eee0008000a00 */
[----:B------:R-:W4:Y:S01]  /*0080*/  LDC.64 R2, c[0x0][0x398] ;  /* 0x0000e600ff027b82 */ /* 0x000f220000000a00 */
[----:B-1----:R-:W-:-:S02]  /*0090*/  USHF.L.U32 UR7, UR7, 0xb, URZ ;  /* 0x0000000b07077899 */ /* 0x002fc400080006ff */
[----:B--2---:R-:W-:Y:S01]  /*00a0*/  UIMAD UR6, UR6, UR4, URZ ;  /* 0x00000004060672a4 */ /* 0x004fe2000f8e02ff */
[----:B------:R-:W1:Y:S01]  /*00b0*/  LDCU UR4, c[0x0][0x3b4] ;  /* 0x00007680ff0477ac */ /* 0x000e620008000800 */
[----:B0-----:R-:W-:-:S05]  /*00c0*/  IMAD R5, R0, UR5, R5 ;  /* 0x0000000500057c24 */ /* 0x001fca000f8e0205 */
[C---:B------:R-:W-:Y:S02]  /*00d0*/  LOP3.LUT R0, R5.reuse, 0x3f, RZ, 0xc0, !PT ;  /* 0x0000003f05007812 */ /* 0x040fe400078ec0ff */
[----:B------:R-:W-:-:S04]  /*00e0*/  LOP3.LUT R7, R5, 0x3fffc0, RZ, 0xc0, !PT ;  /* 0x003fffc005077812 */ /* 0x000fc800078ec0ff */
[----:B------:R-:W-:-:S04]  /*00f0*/  IADD3 R0, PT, PT, R0, UR7, R7 ;  /* 0x0000000700007c10 */ /* 0x000fc8000fffe007 */
[----:B------:R-:W-:-:S04]  /*0100*/  IADD3 R9, PT, PT, R0, UR6, RZ ;  /* 0x0000000600097c10 */ /* 0x000fc8000fffe0ff */
[C---:B------:R-:W-:Y:S01]  /*0110*/  IADD3 R11, PT, PT, R9.reuse, 0x100, RZ ;  /* 0x00000100090b7810 */ /* 0x040fe20007ffe0ff */
[C---:B----4-:R-:W-:Y:S01]  /*0120*/  IMAD.WIDE.U32 R6, R9.reuse, 0x4, R2 ;  /* 0x0000000409067825 */ /* 0x050fe200078e0002 */
[C---:B------:R-:W-:Y:S02]  /*0130*/  IADD3 R13, PT, PT, R9.reuse, 0x200, RZ ;  /* 0x00000200090d7810 */ /* 0x040fe40007ffe0ff */
[C---:B------:R-:W-:Y:S02]  /*0140*/  IADD3 R15, PT, PT, R9.reuse, 0x300, RZ ;  /* 0x00000300090f7810 */ /* 0x040fe40007ffe0ff */
[C---:B------:R-:W-:Y:S01]  /*0150*/  IADD3 R17, PT, PT, R9.reuse, 0x400, RZ ;  /* 0x0000040009117810 */ /* 0x040fe20007ffe0ff */
[----:B---3--:R0:W2:Y:S01]  /*0160*/  LDG.E R0, desc[UR12][R6.64] ;  /* 0x0000000c06007981 */ /* 0x0080a2000c1e1900 */
[C---:B------:R-:W-:Y:S02]  /*0170*/  IADD3 R19, PT, PT, R9.reuse, 0x500, RZ ;  /* 0x0000050009137810 */ /* 0x040fe40007ffe0ff */
[----:B------:R-:W-:-:S02]  /*0180*/  IADD3 R21, PT, PT, R9, 0x600, RZ ;  /* 0x0000060009157810 */ /* 0x000fc40007ffe0ff */
[----:B------:R-:W-:Y:S01]  /*0190*/  IADD3 R23, PT, PT, R9, 0x700, RZ ;  /* 0x0000070009177810 */ /* 0x000fe20007ffe0ff */
[----:B------:R-:W-:-:S04]  /*01a0*/  IMAD.WIDE.U32 R8, R11, 0x4, R2 ;  /* 0x000000040b087825 */ /* 0x000fc800078e0002 */
[--C-:B------:R-:W-:Y:S01]  /*01b0*/  IMAD.WIDE.U32 R10, R13, 0x4, R2.reuse ;  /* 0x000000040d0a7825 */ /* 0x100fe200078e0002 */
[----:B------:R3:W4:Y:S03]  /*01c0*/  LDG.E R22, desc[UR12][R8.64] ;  /* 0x0000000c08167981 */ /* 0x000726000c1e1900 */
[--C-:B------:R-:W-:Y:S02]  /*01d0*/  IMAD.WIDE.U32 R12, R15, 0x4, R2.reuse ;  /* 0x000000040f0c7825 */ /* 0x100fe400078e0002 */
[----:B------:R-:W5:Y:S02]  /*01e0*/  LDG.E R10, desc[UR12][R10.64] ;  /* 0x0000000c0a0a7981 */ /* 0x000f64000c1e1900 */
[--C-:B------:R-:W-:Y:S02]  /*01f0*/  IMAD.WIDE.U32 R14, R17, 0x4, R2.reuse ;  /* 0x00000004110e7825 */ /* 0x100fe400078e0002 */
[----:B------:R1:W5:Y:S02]  /*0200*/  LDG.E R24, desc[UR12][R12.64] ;  /* 0x0000000c0c187981 */ /* 0x000364000c1e1900 */
[----:B------:R-:W-:-:S02]  /*0210*/  IMAD.WIDE.U32 R16, R19, 0x4, R2 ;  /* 0x0000000413107825 */ /* 0x000fc400078e0002 */
[----:B------:R-:W5:Y:S02]  /*0220*/  LDG.E R14, desc[UR12][R14.64] ;  /* 0x0000000c0e0e7981 */ /* 0x000f64000c1e1900 */
[--C-:B------:R-:W-:Y:S02]  /*0230*/  IMAD.WIDE.U32 R18, R21, 0x4, R2.reuse ;  /* 0x0000000415127825 */ /* 0x100fe400078e0002 */
[----:B------:R-:W5:Y:S02]  /*0240*/  LDG.E R16, desc[UR12][R16.64] ;  /* 0x0000000c10107981 */ /* 0x000f64000c1e1900 */
[----:B------:R-:W-:Y:S02]  /*0250*/  IMAD.WIDE.U32 R2, R23, 0x4, R2 ;  /* 0x0000000417027825 */ /* 0x000fe400078e0002 */
[----:B------:R-:W5:Y:S04]  /*0260*/  LDG.E R18, desc[UR12][R18.64] ;  /* 0x0000000c12127981 */ /* 0x000f68000c1e1900 */
[----:B------:R1:W5:Y:S01]  /*0270*/  LDG.E R2, desc[UR12][R2.64] ;  /* 0x0000000c02027981 */ /* 0x000362000c1e1900 */
[----:B0-----:R-:W0:Y:S01]  /*0280*/  S2R R6, SR_CgaCtaId ;  /* 0x0000000000067919 */ /* 0x001e220000008800 */
[----:B------:R-:W-:-:S02]  /*0290*/  MOV R21, 0x400 ;  /* 0x0000040000157802 */ /* 0x000fc40000000f00 */
[----:B------:R-:W-:-:S04]  /*02a0*/  SHF.L.U32 R20, R5, 0x2, RZ ;  /* 0x0000000205147819 */ /* 0x000fc800000006ff */
[C---:B------:R-:W-:Y:S02]  /*02b0*/  LOP3.LUT R4, R20.reuse, 0xffffff00, RZ, 0xc0, !PT ;  /* 0xffffff0014047812 */ /* 0x040fe400078ec0ff */
[----:B---3--:R-:W-:Y:S01]  /*02c0*/  LOP3.LUT R8, R20, 0xfc, RZ, 0xc0, !PT ;  /* 0x000000fc14087812 */ /* 0x008fe200078ec0ff */
[----:B-1----:R-:W-:Y:S01]  /*02d0*/  UISETP.GE.AND UP0, UPT, UR4, 0x1, UPT ;  /* 0x000000010400788c */ /* 0x002fe2000bf06270 */
[----:B0-----:R-:W-:-:S04]  /*02e0*/  LEA R7, R6, R21, 0x18 ;  /* 0x0000001506077211 */ /* 0x001fc800078ec0ff */
[----:B------:R-:W-:Y:S01]  /*02f0*/  IADD3 R9, PT, PT, R8, R7, R4 ;  /* 0x0000000708097210 */ /* 0x000fe20007ffe004 */
[----:B------:R-:W-:Y:S02]  /*0300*/  HFMA2 R30, -RZ, RZ, 0, 0 ;  /* 0x00000000ff1e7431 */ /* 0x000fe400000001ff */
[----:B------:R-:W-:Y:S01]  /*0310*/  HFMA2 R28, -RZ, RZ, 0, 0 ;  /* 0x00000000ff1c7431 */ /* 0x000fe200000001ff */
[----:B------:R-:W-:Y:S02]  /*0320*/  CS2R R26, SRZ ;  /* 0x00000000001a7805 */ /* 0x000fe4000001ff00 */
[----:B------:R-:W-:Y:S02]  /*0330*/  CS2R R12, SRZ ;  /* 0x00000000000c7805 */ /* 0x000fe4000001ff00 */
[----:B------:R-:W-:Y:S02]  /*0340*/  MOV R3, RZ ;  /* 0x000000ff00037202 */ /* 0x000fe40000000f00 */
[----:B------:R-:W-:-:S02]  /*0350*/  MOV R32, RZ ;  /* 0x000000ff00207202 */ /* 0x000fc40000000f00 */
[----:B------:R-:W-:Y:S01]  /*0360*/  SHF.R.U32.HI R4, RZ, 0x4, R5 ;  /* 0x00000004ff047819 */ /* 0x000fe20000011605 */
[----:B--2---:R0:W-:Y:S04]  /*0370*/  STS [R9], R0 ;  /* 0x0000000009007388 */ /* 0x0041e80000000800 */
[----:B----4-:R-:W-:Y:S04]  /*0380*/  STS [R9+0x400], R22 ;  /* 0x0004001609007388 */ /* 0x010fe80000000800 */
[----:B-----5:R-:W-:Y:S04]  /*0390*/  STS [R9+0x800], R10 ;  /* 0x0008000a09007388 */ /* 0x020fe80000000800 */
[----:B------:R1:W-:Y:S04]  /*03a0*/  STS [R9+0xc00], R24 ;  /* 0x000c001809007388 */ /* 0x0003e80000000800 */
[----:B------:R-:W-:Y:S04]  /*03b0*/  STS [R9+0x1000], R14 ;  /* 0x0010000e09007388 */ /* 0x000fe80000000800 */
[----:B------:R-:W-:Y:S04]  /*03c0*/  STS [R9+0x1400], R16 ;  /* 0x0014001009007388 */ /* 0x000fe80000000800 */
[----:B------:R-:W-:Y:S04]  /*03d0*/  STS [R9+0x1800], R18 ;  /* 0x0018001209007388 */ /* 0x000fe80000000800 */
[----:B------:R2:W-:Y:S01]  /*03e0*/  STS [R9+0x1c00], R2 ;  /* 0x001c000209007388 */ /* 0x0005e20000000800 */
[----:B0-----:R-:W-:Y:S01]  /*03f0*/  HFMA2 R0, -RZ, RZ, 0, 0 ;  /* 0x00000000ff007431 */ /* 0x001fe200000001ff */
[----:B-1----:R-:W-:-:S02]  /*0400*/  MOV R24, RZ ;  /* 0x000000ff00187202 */ /* 0x002fc40000000f00 */
[----:B--2---:R-:W-:Y:S01]  /*0410*/  LOP3.LUT R2, R5, 0xf, RZ, 0xc0, !PT ;  /* 0x0000000f05027812 */ /* 0x004fe200078ec0ff */
[----:B------:R-:W-:Y:S06]  /*0420*/  BAR.SYNC.DEFER_BLOCKING 0x0 ;  /* 0x0000000000007b1d */ /* 0x000fec0000010000 */
[----:B------:R-:W-:Y:S05]  /*0430*/  BRA.U !UP0, `(.L_x_0) ;  /* 0x0000004108f87547 */ /* 0x000fea000b800000 */
[C---:B------:R-:W-:Y:S01]  /*0440*/  IADD3 R9, PT, PT, R21.reuse, 0x2000, RZ ;  /* 0x0000200015097810 */ /* 0x040fe20007ffe0ff */
[----:B------:R-:W-:Y:S01]  /*0450*/  UMOV UR4, URZ ;  /* 0x000000ff00047c82 */ /* 0x000fe20008000000 */
[C---:B------:R-:W-:Y:S02]  /*0460*/  IADD3 R11, PT, PT, R21.reuse, 0x3080, RZ ;  /* 0x00003080150b7810 */ /* 0x040fe40007ffe0ff */
[----:B------:R-:W-:Y:S02]  /*0470*/  LOP3.LUT R20, R20, 0x7c, RZ, 0xc0, !PT ;  /* 0x0000007c14147812 */ /* 0x000fe400078ec0ff */
[C---:B------:R-:W-:Y:S02]  /*0480*/  LEA R15, R6.reuse, R9, 0x18 ;  /* 0x00000009060f7211 */ /* 0x040fe400078ec0ff */
[----:B------:R-:W-:Y:S02]  /*0490*/  IADD3 R21, PT, PT, R21, 0x5080, RZ ;  /* 0x0000508015157810 */ /* 0x000fe40007ffe0ff */
[----:B------:R-:W-:-:S02]  /*04a0*/  LEA R11, R6, R11, 0x18 ;  /* 0x0000000b060b7211 */ /* 0x000fc400078ec0ff */
[----:B------:R-:W-:Y:S02]  /*04b0*/  LOP3.LUT R8, R5, 0x1f, RZ, 0xc0, !PT ;  /* 0x0000001f05087812 */ /* 0x000fe400078ec0ff */
[----:B------:R-:W-:Y:S02]  /*04c0*/  SHF.R.U32.HI R9, RZ, 0x5, R5 ;  /* 0x00000005ff097819 */ /* 0x000fe40000011605 */
[C---:B------:R-:W-:Y:S02]  /*04d0*/  IADD3 R10, PT, PT, R20.reuse, R15, RZ ;  /* 0x0000000f140a7210 */ /* 0x040fe40007ffe0ff */
[----:B------:R-:W-:Y:S02]  /*04e0*/  IADD3 R20, PT, PT, R20, R11, RZ ;  /* 0x0000000b14147210 */ /* 0x000fe40007ffe0ff */
[----:B------:R-:W-:Y:S01]  /*04f0*/  LEA R17, R6, R21, 0x18 ;  /* 0x0000001506117211 */ /* 0x000fe200078ec0ff */
[C---:B------:R-:W-:Y:S01]  /*0500*/  IMAD R5, R9.reuse, 0x84, R10 ;  /* 0x0000008409057824 */ /* 0x040fe200078e020a */
[C---:B------:R-:W-:Y:S01]  /*0510*/  LEA R11, R9.reuse, R8, 0x6 ;  /* 0x00000008090b7211 */ /* 0x040fe200078e30ff */
[----:B------:R-:W-:Y:S01]  /*0520*/  IMAD R10, R2, 0x108, R15 ;  /* 0x00000108020a7824 */ /* 0x000fe200078e020f */
[----:B------:R-:W-:Y:S01]  /*0530*/  LEA R6, R9, R20, 0x8 ;  /* 0x0000001409067211 */ /* 0x000fe200078e40ff */
[C---:B------:R-:W-:Y:S01]  /*0540*/  IMAD R9, R4.reuse, 0x108, R17 ;  /* 0x0000010804097824 */ /* 0x040fe200078e0211 */
[----:B------:R-:W-:-:S02]  /*0550*/  LEA R7, R4, R7, 0x9 ;  /* 0x0000000704077211 */ /* 0x000fc400078e48ff */
[----:B------:R-:W-:Y:S02]  /*0560*/  SHF.L.U32 R8, R4, 0x1, RZ ;  /* 0x0000000104087819 */ /* 0x000fe400000006ff */
[----:B------:R-:W-:Y:S02]  /*0570*/  MOV R27, RZ ;  /* 0x000000ff001b7202 */ /* 0x000fe40000000f00 */
[----:B------:R-:W-:Y:S02]  /*0580*/  MOV R21, 0xff800000 ;  /* 0xff80000000157802 */ /* 0x000fe40000000f00 */
[----:B------:R-:W-:Y:S02]  /*0590*/  MOV R20, 0xff800000 ;  /* 0xff80000000147802 */ /* 0x000fe40000000f00 */
[----:B------:R-:W-:-:S07]  /*05a0*/  IADD3 R11, PT, PT, R11, UR6, RZ ;  /* 0x000000060b0b7c10 */ /* 0x000fce000fffe0ff */
.L_x_3:
[----:B------:R-:W0:Y:S01]  /*05b0*/  LDC.64 R16, c[0x0][0x390] ;  /* 0x0000e400ff107b82 */ /* 0x000e220000000a00 */
[----:B------:R-:W-:-:S04]  /*05c0*/  MOV R14, UR4 ;  /* 0x00000004000e7c02 */ /* 0x000fc80008000f00 */
[----:B------:R-:W-:Y:S01]  /*05d0*/  LEA R35, R14, R11, 0xb ;  /* 0x0000000b0e237211 */ /* 0x000fe200078e58ff */
[----:B------:R-:W1:Y:S02]  /*05e0*/  S2R R22, SR_TID.Y ;  /* 0x0000000000167919 */ /* 0x000e640000002200 */
[----:B------:R-:W2:Y:S01]  /*05f0*/  S2UR UR8, SR_CgaCtaId ;  /* 0x00000000000879c3 */ /* 0x000ea20000008800 */
[----:B------:R-:W3:Y:S01]  /*0600*/  S2R R23, SR_TID.X ;  /* 0x0000000000177919 */ /* 0x000ee20000002100 */
[----:B------:R-:W-:Y:S01]  /*0610*/  UMOV UR5, 0x400 ;  /* 0x0000040000057882 */ /* 0x000fe20000000000 */
[----:B------:R-:W-:-:S05]  /*0620*/  HFMA2 R25, -RZ, RZ, 0, 7.8678131103515625e-06 ;  /* 0x00000084ff197431 */ /* 0x000fca00000001ff */
[----:B------:R-:W4:Y:S01]  /*0630*/  LDC.64 R14, c[0x0][0x3a0] ;  /* 0x0000e800ff0e7b82 */ /* 0x000f220000000a00 */
[----:B0-----:R-:W-:-:S05]  /*0640*/  IMAD.WIDE.U32 R18, R35, 0x4, R16 ;  /* 0x0000000423127825 */ /* 0x001fca00078e0010 */
[----:B------:R0:W5:Y:S01]  /*0650*/  LDG.E R36, desc[UR12][R18.64] ;  /* 0x0000000c12247981 */ /* 0x000162000c1e1900 */
[----:B------:R-:W-:Y:S01]  /*0660*/  UIADD3 UR5, UPT, UPT, UR5, 0x5080, URZ ;  /* 0x0000508005057890 */ /* 0x000fe2000fffe0ff */
[----:B------:R-:W-:Y:S02]  /*0670*/  MOV R34, UR4 ;  /* 0x0000000400227c02 */ /* 0x000fe40008000f00 */
[----:B------:R-:W-:Y:S01]  /*0680*/  IADD3 R29, PT, PT, R35, 0x200, RZ ;  /* 0x00000200231d7810 */ /* 0x000fe20007ffe0ff */
[----:B--2---:R-:W-:Y:S01]  /*0690*/  ULEA UR9, UR8, UR5, 0x18 ;  /* 0x0000000508097291 */ /* 0x004fe2000f8ec0ff */
[----:B0-----:R-:W-:-:S05]  /*06a0*/  LEA R18, R34, R11, 0xb ;  /* 0x0000000b22127211 */ /* 0x001fca00078e58ff */
[----:B-1----:R-:W-:Y:S01]  /*06b0*/  IMAD R22, R22, R25, UR9 ;  /* 0x0000000916167e24 */ /* 0x002fe2000f8e0219 */
[----:B------:R-:W-:-:S04]  /*06c0*/  IADD3 R31, PT, PT, R18, 0x400, RZ ;  /* 0x00000400121f7810 */ /* 0x000fc80007ffe0ff */
[----:B---3--:R-:W-:Y:S01]  /*06d0*/  LEA R19, R23, R22, 0x2 ;  /* 0x0000001617137211 */ /* 0x008fe200078e10ff */
[----:B------:R-:W-:-:S04]  /*06e0*/  IMAD.WIDE.U32 R22, R29, 0x4, R16 ;  /* 0x000000041d167825 */ /* 0x000fc800078e0010 */
[----:B------:R0:W-:Y:S01]  /*06f0*/  STS [R19], RZ ;  /* 0x000000ff13007388 */ /* 0x0001e20000000800 */
[----:B----4-:R-:W-:-:S03]  /*0700*/  IMAD.WIDE.U32 R34, R35, 0x4, R14 ;  /* 0x0000000423227825 */ /* 0x010fc600078e000e */
[----:B0-----:R0:W2:Y:S02]  /*0710*/  LDG.E R19, desc[UR12][R22.64] ;  /* 0x0000000c16137981 */ /* 0x0010a4000c1e1900 */
[--C-:B0-----:R-:W-:Y:S02]  /*0720*/  IMAD.WIDE.U32 R22, R29, 0x4, R14.reuse ;  /* 0x000000041d167825 */ /* 0x101fe400078e000e */
[----:B------:R0:W3:Y:S04]  /*0730*/  LDG.E R29, desc[UR12][R34.64] ;  /* 0x0000000c221d7981 */ /* 0x0000e8000c1e1900 */
[----:B------:R-:W4:Y:S01]  /*0740*/  LDG.E R33, desc[UR12][R22.64] ;  /* 0x0000000c16217981 */ /* 0x000f22000c1e1900 */
[----:B0-----:R-:W-:-:S03]  /*0750*/  IMAD.WIDE.U32 R34, R31, 0x4, R14 ;  /* 0x000000041f227825 */ /* 0x001fc600078e000e */
[----:B-----5:R0:W-:Y:S02]  /*0760*/  STS [R5], R36 ;  /* 0x0000002405007388 */ /* 0x0201e40000000800 */
[----:B0-----:R-:W-:Y:S02]  /*0770*/  IMAD.WIDE.U32 R36, R31, 0x4, R16 ;  /* 0x000000041f247825 */ /* 0x001fe400078e0010 */
[----:B------:R-:W5:Y:S04]  /*0780*/  LDG.E R31, desc[UR12][R34.64] ;  /* 0x0000000c221f7981 */ /* 0x000f68000c1e1900 */
[----:B------:R0:W5:Y:S02]  /*0790*/  LDG.E R25, desc[UR12][R36.64] ;  /* 0x0000000c24197981 */ /* 0x000164000c1e1900 */
[----:B0-----:R-:W-:-:S05]  /*07a0*/  IADD3 R37, PT, PT, R18, 0x600, RZ ;  /* 0x0000060012257810 */ /* 0x001fca0007ffe0ff */
[----:B------:R-:W-:-:S04]  /*07b0*/  IMAD.WIDE.U32 R22, R37, 0x4, R16 ;  /* 0x0000000425167825 */ /* 0x000fc800078e0010 */
[----:B------:R-:W-:Y:S01]  /*07c0*/  IMAD.WIDE.U32 R36, R37, 0x4, R14 ;  /* 0x0000000425247825 */ /* 0x000fe200078e000e */
[----:B------:R-:W5:Y:S05]  /*07d0*/  LDG.E R35, desc[UR12][R22.64] ;  /* 0x0000000c16237981 */ /* 0x000f6a000c1e1900 */
[----:B------:R-:W5:Y:S04]  /*07e0*/  LDG.E R37, desc[UR12][R36.64] ;  /* 0x0000000c24257981 */ /* 0x000f68000c1e1900 */
[----:B---3--:R-:W-:Y:S04]  /*07f0*/  STS [R6], R29 ;  /* 0x0000001d06007388 */ /* 0x008fe80000000800 */
[----:B--2---:R-:W-:Y:S04]  /*0800*/  STS [R5+0x420], R19 ;  /* 0x0004201305007388 */ /* 0x004fe80000000800 */
[----:B----4-:R-:W-:Y:S04]  /*0810*/  STS [R6+0x800], R33 ;  /* 0x0008002106007388 */ /* 0x010fe80000000800 */
[----:B-----5:R-:W-:Y:S04]  /*0820*/  STS [R5+0x840], R25 ;  /* 0x0008401905007388 */ /* 0x020fe80000000800 */
[----:B------:R-:W-:Y:S04]  /*0830*/  STS [R6+0x1000], R31 ;  /* 0x0010001f06007388 */ /* 0x000fe80000000800 */
[----:B------:R-:W-:Y:S04]  /*0840*/  STS [R5+0xc60], R35 ;  /* 0x000c602305007388 */ /* 0x000fe80000000800 */
[----:B------:R-:W-:Y:S01]  /*0850*/  STS [R6+0x1800], R37 ;  /* 0x0018002506007388 */ /* 0x000fe20000000800 */
[----:B------:R-:W-:Y:S06]  /*0860*/  BAR.SYNC.DEFER_BLOCKING 0x0 ;  /* 0x0000000000007b1d */ /* 0x000fec0000010000 */
[----:B------:R-:W-:Y:S04]  /*0870*/  LDS R22, [R7] ;  /* 0x0000000007167984 */ /* 0x000fe80000000800 */
[----:B------:R-:W0:Y:S04]  /*0880*/  LDS R36, [R10] ;  /* 0x000000000a247984 */ /* 0x000e280000000800 */
[----:B------:R-:W1:Y:S04]  /*0890*/  LDS R23, [R7+0x100] ;  /* 0x0001000007177984 */ /* 0x000e680000000800 */
[----:B------:R-:W2:Y:S01]  /*08a0*/  LDS R29, [R10+0x84] ;  /* 0x000084000a1d7984 */ /* 0x000ea20000000800 */
[----:B------:R-:W-:Y:S06]  /*08b0*/  BAR.SYNC.DEFER_BLOCKING 0x0 ;  /* 0x0000000000007b1d */ /* 0x000fec0000010000 */
[----:B------:R-:W-:Y:S01]  /*08c0*/  LDS R25, [R7+0x4] ;  /* 0x0000040007197984 */ /* 0x000fe20000000800 */
[----:B0-----:R-:W-:-:S03]  /*08d0*/  FFMA R34, R22, R36, RZ ;  /* 0x0000002416227223 */ /* 0x001fc600000000ff */
[----:B------:R-:W0:Y:S01]  /*08e0*/  LDS R31, [R10+0x88] ;  /* 0x000088000a1f7984 */ /* 0x000e220000000800 */
[----:B-1----:R-:W-:-:S03]  /*08f0*/  FFMA R19, R23, R36, RZ ;  /* 0x0000002417137223 */ /* 0x002fc600000000ff */
[----:B------:R-:W1:Y:S01]  /*0900*/  LDS R36, [R7+0x104] ;  /* 0x0001040007247984 */ /* 0x000e620000000800 */
[-C--:B--2---:R-:W-:Y:S01]  /*0910*/  FFMA R22, R22, R29.reuse, RZ ;  /* 0x0000001d16167223 */ /* 0x084fe200000000ff */
[----:B------:R-:W-:Y:S02]  /*0920*/  FFMA R23, R23, R29, RZ ;  /* 0x0000001d17177223 */ /* 0x000fe400000000ff */
[----:B------:R-:W2:Y:S01]  /*0930*/  LDS R29, [R10+0x4] ;  /* 0x000004000a1d7984 */ /* 0x000ea20000000800 */
[CC--:B0-----:R-:W-:Y:S01]  /*0940*/  FFMA R22, R25.reuse, R31.reuse, R22 ;  /* 0x0000001f19167223 */ /* 0x0c1fe20000000016 */
[C---:B-1----:R-:W-:Y:S01]  /*0950*/  FFMA R23, R36.reuse, R31, R23 ;  /* 0x0000001f24177223 */ /* 0x042fe20000000017 */
[----:B------:R-:W-:Y:S01]  /*0960*/  BAR.SYNC.DEFER_BLOCKING 0x0 ;  /* 0x0000000000007b1d */ /* 0x000fe20000010000 */
[-C--:B--2---:R-:W-:Y:S01]  /*0970*/  FFMA R34, R25, R29.reuse, R34 ;  /* 0x0000001d19227223 */ /* 0x084fe20000000022 */
[----:B------:R-:W-:-:S04]  /*0980*/  FFMA R19, R36, R29, R19 ;  /* 0x0000001d24137223 */ /* 0x000fc80000000013 */
[----:B------:R-:W-:Y:S04]  /*0990*/  LDS R25, [R7+0x8] ;  /* 0x0000080007197984 */ /* 0x000fe80000000800 */
[----:B------:R-:W0:Y:S04]  /*09a0*/  LDS R29, [R10+0x8] ;  /* 0x000008000a1d7984 */ /* 0x000e280000000800 */
[----:B------:R-:W1:Y:S04]  /*09b0*/  LDS R36, [R7+0x108] ;  /* 0x0001080007247984 */ /* 0x000e680000000800 */
        /* <DEDUP_REMOVED lines=208> */
[C---:B0-----:R-:W-:Y:S01]  /*16c0*/  FFMA R22, R25.reuse, R31, R22 ;  /* 0x0000001f19167223 */ /* 0x041fe20000000016 */
[----:B-1----:R-:W-:Y:S01]  /*16d0*/  FFMA R34, R25, R29, R34 ;  /* 0x0000001d19227223 */ /* 0x002fe20000000022 */
[----:B------:R-:W-:Y:S01]  /*16e0*/  BAR.SYNC.DEFER_BLOCKING 0x0 ;  /* 0x0000000000007b1d */ /* 0x000fe20000010000 */
[C---:B--2---:R-:W-:Y:S01]  /*16f0*/  FFMA R31, R36.reuse, R31, R23 ;  /* 0x0000001f241f7223 */ /* 0x044fe20000000017 */
        /* <DEDUP_REMOVED lines=16> */
[-C--:B--2---:R-:W-:Y:S01]  /*1800*/  FFMA R23, R25, R29.reuse, R23 ;  /* 0x0000001d19177223 */ /* 0x084fe20000000017 */
[----:B------:R-:W-:Y:S01]  /*1810*/  BAR.SYNC.DEFER_BLOCKING 0x0 ;  /* 0x0000000000007b1d */ /* 0x000fe20000010000 */
[----:B------:R-:W-:-:S05]  /*1820*/  FFMA R33, R36, R29, R31 ;  /* 0x0000001d24217223 */ /* 0x000fca000000001f */
[----:B------:R-:W-:Y:S04]  /*1830*/  LDS R25, [R7+0x70] ;  /* 0x0000700007197984 */ /* 0x000fe80000000800 */
[----:B------:R-:W0:Y:S04]  /*1840*/  LDS R31, [R10+0x70] ;  /* 0x000070000a1f7984 */ /* 0x000e280000000800 */
[----:B------:R-:W1:Y:S04]  /*1850*/  LDS R29, [R7+0x170] ;  /* 0x00017000071d7984 */ /* 0x000e680000000800 */
[----:B------:R-:W2:Y:S01]  /*1860*/  LDS R36, [R10+0xf4] ;  /* 0x0000f4000a247984 */ /* 0x000ea20000000800 */
[-C--:B0-----:R-:W-:Y:S01]  /*1870*/  FFMA R19, R25, R31.reuse, R34 ;  /* 0x0000001f19137223 */ /* 0x081fe20000000022 */
[----:B------:R-:W-:Y:S01]  /*1880*/  BAR.SYNC.DEFER_BLOCKING 0x0 ;  /* 0x0000000000007b1d */ /* 0x000fe20000010000 */
[----:B-1----:R-:W-:Y:S01]  /*1890*/  FFMA R22, R29, R31, R22 ;  /* 0x0000001f1d167223 */ /* 0x002fe20000000016 */
[-C--:B--2---:R-:W-:Y:S01]  /*18a0*/  FFMA R23, R25, R36.reuse, R23 ;  /* 0x0000002419177223 */ /* 0x084fe20000000017 */
[----:B------:R-:W-:-:S03]  /*18b0*/  FFMA R29, R29, R36, R33 ;  /* 0x000000241d1d7223 */ /* 0x000fc60000000021 */
[----:B------:R-:W-:Y:S04]  /*18c0*/  LDS R31, [R10+0x74] ;  /* 0x000074000a1f7984 */ /* 0x000fe80000000800 */
[----:B------:R-:W0:Y:S04]  /*18d0*/  LDS R25, [R7+0x174] ;  /* 0x0001740007197984 */ /* 0x000e280000000800 */
[----:B------:R-:W1:Y:S04]  /*18e0*/  LDS R34, [R7+0x74] ;  /* 0x0000740007227984 */ /* 0x000e680000000800 */
[----:B------:R-:W2:Y:S01]  /*18f0*/  LDS R36, [R10+0xf8] ;  /* 0x0000f8000a247984 */ /* 0x000ea20000000800 */
[----:B------:R-:W-:Y:S06]  /*1900*/  BAR.SYNC.DEFER_BLOCKING 0x0 ;  /* 0x0000000000007b1d */ /* 0x000fec0000010000 */
[----:B------:R-:W-:Y:S01]  /*1910*/  LDS R33, [R10+0xfc] ;  /* 0x0000fc000a217984 */ /* 0x000fe20000000800 */
[-C--:B0-----:R-:W-:Y:S01]  /*1920*/  FFMA R22, R25, R31.reuse, R22 ;  /* 0x0000001f19167223 */ /* 0x081fe20000000016 */
[----:B-1----:R-:W-:-:S02]  /*1930*/  FFMA R19, R34, R31, R19 ;  /* 0x0000001f22137223 */ /* 0x002fc40000000013 */
[----:B------:R-:W-:Y:S01]  /*1940*/  LDS R31, [R7+0x178] ;  /* 0x00017800071f7984 */ /* 0x000fe20000000800 */
[-C--:B--2---:R-:W-:Y:S01]  /*1950*/  FFMA R23, R34, R36.reuse, R23 ;  /* 0x0000002422177223 */ /* 0x084fe20000000017 */
[----:B------:R-:W-:Y:S02]  /*1960*/  FFMA R25, R25, R36, R29 ;  /* 0x0000002419197223 */ /* 0x000fe4000000001d */
[----:B------:R-:W-:Y:S04]  /*1970*/  LDS R34, [R10+0x78] ;  /* 0x000078000a227984 */ /* 0x000fe80000000800 */
[----:B------:R-:W0:Y:S02]  /*1980*/  LDS R36, [R7+0x78] ;  /* 0x0000780007247984 */ /* 0x000e240000000800 */
[CC--:B0-----:R-:W-:Y:S01]  /*1990*/  FFMA R29, R36.reuse, R34.reuse, R19 ;  /* 0x00000022241d7223 */ /* 0x0c1fe20000000013 */
[----:B------:R-:W-:Y:S01]  /*19a0*/  BAR.SYNC.DEFER_BLOCKING 0x0 ;  /* 0x0000000000007b1d */ /* 0x000fe20000010000 */
[C---:B------:R-:W-:Y:S01]  /*19b0*/  FFMA R34, R31.reuse, R34, R22 ;  /* 0x000000221f227223 */ /* 0x040fe20000000016 */
[-C--:B------:R-:W-:Y:S01]  /*19c0*/  FFMA R36, R36, R33.reuse, R23 ;  /* 0x0000002124247223 */ /* 0x080fe20000000017 */
[----:B------:R-:W-:-:S03]  /*19d0*/  FFMA R22, R31, R33, R25 ;  /* 0x000000211f167223 */ /* 0x000fc60000000019 */
[----:B------:R-:W-:Y:S04]  /*19e0*/  LDS R23, [R7+0x7c] ;  /* 0x00007c0007177984 */ /* 0x000fe80000000800 */
[----:B------:R-:W0:Y:S04]  /*19f0*/  LDS R25, [R10+0x7c] ;  /* 0x00007c000a197984 */ /* 0x000e280000000800 */
[----:B------:R-:W1:Y:S04]  /*1a00*/  LDS R19, [R7+0x17c] ;  /* 0x00017c0007137984 */ /* 0x000e680000000800 */
[----:B------:R-:W2:Y:S01]  /*1a10*/  LDS R31, [R10+0x100] ;  /* 0x000100000a1f7984 */ /* 0x000ea20000000800 */
[----:B------:R-:W-:Y:S01]  /*1a20*/  IADD3 R37, PT, PT, R18, 0x20, RZ ;  /* 0x0000002012257810 */ /* 0x000fe20007ffe0ff */
[-C--:B0-----:R-:W-:Y:S01]  /*1a30*/  FFMA R29, R23, R25.reuse, R29 ;  /* 0x00000019171d7223 */ /* 0x081fe2000000001d */
[----:B-1----:R-:W-:-:S03]  /*1a40*/  FFMA R25, R19, R25, R34 ;  /* 0x0000001913197223 */ /* 0x002fc60000000022 */
[----:B------:R-:W-:Y:S01]  /*1a50*/  IMAD.WIDE.U32 R34, R37, 0x4, R16 ;  /* 0x0000000425227825 */ /* 0x000fe200078e0010 */
[----:B------:R-:W-:Y:S03]  /*1a60*/  BAR.SYNC.DEFER_BLOCKING 0x0 ;  /* 0x0000000000007b1d */ /* 0x000fe60000010000 */
[----:B--2---:R-:W-:Y:S01]  /*1a70*/  FFMA R23, R23, R31, R36 ;  /* 0x0000001f17177223 */ /* 0x004fe20000000024 */
[----:B------:R-:W-:-:S04]  /*1a80*/  IMAD.WIDE.U32 R36, R37, 0x4, R14 ;  /* 0x0000000425247825 */ /* 0x000fc800078e000e */
[----:B------:R-:W-:Y:S06]  /*1a90*/  BAR.SYNC.DEFER_BLOCKING 0x0 ;  /* 0x0000000000007b1d */ /* 0x000fec0000010000 */
[----:B------:R0:W2:Y:S04]  /*1aa0*/  LDG.E R33, desc[UR12][R34.64] ;  /* 0x0000000c22217981 */ /* 0x0000a8000c1e1900 */
[----:B------:R1:W3:Y:S01]  /*1ab0*/  LDG.E R7, desc[UR12][R36.64] ;  /* 0x0000000c24077981 */ /* 0x0002e2000c1e1900 */
[----:B------:R-:W-:Y:S01]  /*1ac0*/  FFMA R22, R19, R31, R22 ;  /* 0x0000001f13167223 */ /* 0x000fe20000000016 */
[----:B------:R-:W-:-:S05]  /*1ad0*/  IADD3 R19, PT, PT, R18, 0x220, RZ ;  /* 0x0000022012137810 */ /* 0x000fca0007ffe0ff */
[----:B0-----:R-:W-:-:S04]  /*1ae0*/  IMAD.WIDE.U32 R34, R19, 0x4, R16 ;  /* 0x0000000413227825 */ /* 0x001fc800078e0010 */
[----:B-1----:R-:W-:Y:S01]  /*1af0*/  IMAD.WIDE.U32 R36, R19, 0x4, R14 ;  /* 0x0000000413247825 */ /* 0x002fe200078e000e */
[----:B------:R-:W-:Y:S01]  /*1b00*/  IADD3 R19, PT, PT, R18, 0x420, RZ ;  /* 0x0000042012137810 */ /* 0x000fe20007ffe0ff */
[----:B------:R-:W4:Y:S04]  /*1b10*/  LDG.E R34, desc[UR12][R34.64] ;  /* 0x0000000c22227981 */ /* 0x000f28000c1e1900 */
[----:B------:R0:W5:Y:S02]  /*1b20*/  LDG.E R31, desc[UR12][R36.64] ;  /* 0x0000000c241f7981 */ /* 0x000164000c1e1900 */
[----:B0-----:R-:W-:-:S06]  /*1b30*/  IMAD.WIDE.U32 R36, R19, 0x4, R16 ;  /* 0x0000000413247825 */ /* 0x001fcc00078e0010 */
[----:B------:R-:W5:Y:S04]  /*1b40*/  LDG.E R36, desc[UR12][R36.64] ;  /* 0x0000000c24247981 */ /* 0x000f68000c1e1900 */
[----:B--2---:R-:W-:Y:S04]  /*1b50*/  STS [R5], R33 ;  /* 0x0000002105007388 */ /* 0x004fe80000000800 */
[----:B---3--:R0:W-:Y:S02]  /*1b60*/  STS [R6+0x80], R7 ;  /* 0x0000800706007388 */ /* 0x0081e40000000800 */
[----:B0-----:R-:W-:Y:S01]  /*1b70*/  IADD3 R7, PT, PT, R18, 0x620, RZ ;  /* 0x0000062012077810 */ /* 0x001fe20007ffe0ff */
[----:B------:R-:W-:-:S04]  /*1b80*/  IMAD.WIDE.U32 R18, R19, 0x4, R14 ;  /* 0x0000000413127825 */ /* 0x000fc800078e000e */
[C---:B------:R-:W-:Y:S02]  /*1b90*/  IMAD.WIDE.U32 R16, R7.reuse, 0x4, R16 ;  /* 0x0000000407107825 */ /* 0x040fe400078e0010 */
[----:B------:R-:W2:Y:S02]  /*1ba0*/  LDG.E R19, desc[UR12][R18.64] ;  /* 0x0000000c12137981 */ /* 0x000ea4000c1e1900 */
[----:B------:R-:W-:Y:S02]  /*1bb0*/  IMAD.WIDE.U32 R14, R7, 0x4, R14 ;  /* 0x00000004070e7825 */ /* 0x000fe400078e000e */
[----:B------:R-:W3:Y:S04]  /*1bc0*/  LDG.E R35, desc[UR12][R16.64] ;  /* 0x0000000c10237981 */ /* 0x000ee8000c1e1900 */
[----:B------:R-:W3:Y:S04]  /*1bd0*/  LDG.E R15, desc[UR12][R14.64] ;  /* 0x0000000c0e0f7981 */ /* 0x000ee8000c1e1900 */
[----:B----4-:R-:W-:Y:S04]  /*1be0*/  STS [R5+0x420], R34 ;  /* 0x0004202205007388 */ /* 0x010fe80000000800 */
[----:B-----5:R-:W-:Y:S04]  /*1bf0*/  STS [R6+0x880], R31 ;  /* 0x0008801f06007388 */ /* 0x020fe80000000800 */
[----:B------:R-:W-:Y:S01]  /*1c00*/  STS [R5+0x840], R36 ;  /* 0x0008402405007388 */ /* 0x000fe20000000800 */
[----:B------:R-:W-:-:S02]  /*1c10*/  UMOV UR10, 0x400 ;  /* 0x00000400000a7882 */ /* 0x000fc40000000000 */
[----:B------:R-:W-:Y:S01]  /*1c20*/  UIADD3 UR5, UPT, UPT, UR10, 0x2000, URZ ;  /* 0x000020000a057890 */ /* 0x000fe2000fffe0ff */
[----:B------:R-:W-:Y:S01]  /*1c30*/  SHF.L.U32 R33, R2, 0x1, RZ ;  /* 0x0000000102217819 */ /* 0x000fe200000006ff */
[----:B------:R-:W-:Y:S01]  /*1c40*/  ULEA UR11, UR8, UR10, 0x18 ;  /* 0x0000000a080b7291 */ /* 0x000fe2000f8ec0ff */
[----:B------:R-:W-:Y:S01]  /*1c50*/  MOV R7, 0x84 ;  /* 0x0000008400077802 */ /* 0x000fe20000000f00 */
[----:B------:R-:W-:-:S06]  /*1c60*/  ULEA UR5, UR8, UR5, 0x18 ;  /* 0x0000000508057291 */ /* 0x000fcc000f8ec0ff */
[----:B------:R-:W-:Y:S01]  /*1c70*/  IMAD R33, R33, R7, UR5 ;  /* 0x0000000521217e24 */ /* 0x000fe2000f8e0207 */
[----:B------:R-:W-:Y:S01]  /*1c80*/  LEA R7, R4, UR11, 0x9 ;  /* 0x0000000b04077c11 */ /* 0x000fe2000f8e48ff */
[----:B--2---:R-:W-:Y:S04]  /*1c90*/  STS [R6+0x1080], R19 ;  /* 0x0010801306007388 */ /* 0x004fe80000000800 */
[----:B---3--:R-:W-:Y:S04]  /*1ca0*/  STS [R5+0xc60], R35 ;  /* 0x000c602305007388 */ /* 0x008fe80000000800 */
[----:B------:R-:W-:Y:S01]  /*1cb0*/  STS [R6+0x1880], R15 ;  /* 0x0018800f06007388 */ /* 0x000fe20000000800 */
[----:B------:R-:W-:Y:S06]  /*1cc0*/  BAR.SYNC.DEFER_BLOCKING 0x0 ;  /* 0x0000000000007b1d */ /* 0x000fec0000010000 */
[----:B------:R-:W-:Y:S04]  /*1cd0*/  LDS R18, [R7+0x80] ;  /* 0x0000800007127984 */ /* 0x000fe80000000800 */
[----:B------:R-:W0:Y:S04]  /*1ce0*/  LDS R34, [R33] ;  /* 0x0000000021227984 */ /* 0x000e280000000800 */
[----:B------:R-:W1:Y:S04]  /*1cf0*/  LDS R37, [R7+0x180] ;  /* 0x0001800007257984 */ /* 0x000e680000000800 */
[----:B------:R-:W2:Y:S01]  /*1d00*/  LDS R36, [R33+0x84] ;  /* 0x0000840021247984 */ /* 0x000ea20000000800 */
[----:B------:R-:W-:Y:S06]  /*1d10*/  BAR.SYNC.DEFER_BLOCKING 0x0 ;  /* 0x0000000000007b1d */ /* 0x000fec0000010000 */
[----:B------:R-:W-:Y:S04]  /*1d20*/  LDS R16, [R7+0x84] ;  /* 0x0000840007107984 */ /* 0x000fe80000000800 */
[----:B------:R-:W3:Y:S04]  /*1d30*/  LDS R17, [R33+0x4] ;  /* 0x0000040021117984 */ /* 0x000ee80000000800 */
[----:B------:R-:W4:Y:S04]  /*1d40*/  LDS R14, [R7+0x184] ;  /* 0x00018400070e7984 */ /* 0x000f280000000800 */
[----:B------:R-:W5:Y:S01]  /*1d50*/  LDS R15, [R33+0x88] ;  /* 0x00008800210f7984 */ /* 0x000f620000000800 */
[----:B------:R-:W-:Y:S01]  /*1d60*/  BAR.SYNC.DEFER_BLOCKING 0x0 ;  /* 0x0000000000007b1d */ /* 0x000fe20000010000 */
[CC--:B0-----:R-:W-:Y:S01]  /*1d70*/  FFMA R29, R18.reuse, R34.reuse, R29 ;  /* 0x00000022121d7223 */ /* 0x0c1fe2000000001d */
[C---:B-1----:R-:W-:Y:S01]  /*1d80*/  FFMA R25, R37.reuse, R34, R25 ;  /* 0x0000002225197223 */ /* 0x042fe20000000019 */
[-C--:B--2---:R-:W-:Y:S01]  /*1d90*/  FFMA R34, R18, R36.reuse, R23 ;  /* 0x0000002412227223 */ /* 0x084fe20000000017 */
[----:B------:R-:W-:-:S02]  /*1da0*/  FFMA R22, R37, R36, R22 ;  /* 0x0000002425167223 */ /* 0x000fc40000000016 */
[----:B------:R-:W-:Y:S01]  /*1db0*/  LDS R31, [R33+0x8c] ;  /* 0x00008c00211f7984 */ /* 0x000fe20000000800 */
[----:B---3--:R-:W-:-:S03]  /*1dc0*/  FFMA R18, R16, R17, R29 ;  /* 0x0000001110127223 */ /* 0x008fc6000000001d */
[----:B------:R-:W-:Y:S01]  /*1dd0*/  LDS R29, [R33+0x8] ;  /* 0x00000800211d7984 */ /* 0x000fe20000000800 */
[----:B----4-:R-:W-:-:S03]  /*1de0*/  FFMA R17, R14, R17, R25 ;  /* 0x000000110e117223 */ /* 0x010fc60000000019 */
[----:B------:R-:W0:Y:S01]  /*1df0*/  LDS R25, [R7+0x88] ;  /* 0x0000880007197984 */ /* 0x000e220000000800 */
[----:B-----5:R-:W-:-:S03]  /*1e00*/  FFMA R16, R16, R15, R34 ;  /* 0x0000000f10107223 */ /* 0x020fc60000000022 */
[----:B------:R-:W1:Y:S01]  /*1e10*/  LDS R34, [R7+0x188] ;  /* 0x0001880007227984 */ /* 0x000e620000000800 */
[----:B------:R-:W-:Y:S01]  /*1e20*/  BAR.SYNC.DEFER_BLOCKING 0x0 ;  /* 0x0000000000007b1d */ /* 0x000fe20000010000 */
[----:B------:R-:W-:-:S05]  /*1e30*/  FFMA R23, R14, R15, R22 ;  /* 0x0000000f0e177223 */ /* 0x000fca0000000016 */
[----:B------:R-:W-:Y:S04]  /*1e40*/  LDS R22, [R7+0x8c] ;  /* 0x00008c0007167984 */ /* 0x000fe80000000800 */
[----:B------:R-:W2:Y:S04]  /*1e50*/  LDS R19, [R33+0xc] ;  /* 0x00000c0021137984 */ /* 0x000ea80000000800 */
[----:B------:R-:W3:Y:S04]  /*1e60*/  LDS R14, [R7+0x18c] ;  /* 0x00018c00070e7984 */ /* 0x000ee80000000800 */
[----:B------:R-:W4:Y:S01]  /*1e70*/  LDS R15, [R33+0x90] ;  /* 0x00009000210f7984 */ /* 0x000f220000000800 */
[CC--:B0-----:R-:W-:Y:S01]  /*1e80*/  FFMA R35, R25.reuse, R29.reuse, R18 ;  /* 0x0000001d19237223 */ /* 0x0c1fe20000000012 */
[C---:B-1----:R-:W-:Y:S01]  /*1e90*/  FFMA R17, R34.reuse, R29, R17 ;  /* 0x0000001d22117223 */ /* 0x042fe20000000011 */
[----:B------:R-:W-:Y:S01]  /*1ea0*/  BAR.SYNC.DEFER_BLOCKING 0x0 ;  /* 0x0000000000007b1d */ /* 0x000fe20000010000 */
[-C--:B------:R-:W-:Y:S01]  /*1eb0*/  FFMA R18, R25, R31.reuse, R16 ;  /* 0x0000001f19127223 */ /* 0x080fe20000000010 */
[----:B------:R-:W-:-:S04]  /*1ec0*/  FFMA R23, R34, R31, R23 ;  /* 0x0000001f22177223 */ /* 0x000fc80000000017 */
[----:B------:R-:W-:Y:S04]  /*1ed0*/  LDS R25, [R7+0x90] ;  /* 0x0000900007197984 */ /* 0x000fe80000000800 */
[----:B------:R-:W0:Y:S04]  /*1ee0*/  LDS R29, [R33+0x10] ;  /* 0x00001000211d7984 */ /* 0x000e280000000800 */
[----:B------:R-:W1:Y:S04]  /*1ef0*/  LDS R34, [R7+0x190] ;  /* 0x0001900007227984 */ /* 0x000e680000000800 */
[----:B------:R-:W5:Y:S01]  /*1f00*/  LDS R31, [R33+0x94] ;  /* 0x00009400211f7984 */ /* 0x000f620000000800 */
[-C--:B--2---:R-:W-:Y:S01]  /*1f10*/  FFMA R16, R22, R19.reuse, R35 ;  /* 0x0000001316107223 */ /* 0x084fe20000000023 */
[----:B---3--:R-:W-:Y:S01]  /*1f20*/  FFMA R19, R14, R19, R17 ;  /* 0x000000130e137223 */ /* 0x008fe20000000011 */
[----:B------:R-:W-:Y:S01]  /*1f30*/  BAR.SYNC.DEFER_BLOCKING 0x0 ;  /* 0x0000000000007b1d */ /* 0x000fe20000010000 */
[-C--:B----4-:R-:W-:Y:S01]  /*1f40*/  FFMA R22, R22, R15.reuse, R18 ;  /* 0x0000000f16167223 */ /* 0x090fe20000000012 */
[----:B------:R-:W-:-:S04]  /*1f50*/  FFMA R23, R14, R15, R23 ;  /* 0x0000000f0e177223 */ /* 0x000fc80000000017 */
[----:B------:R-:W-:Y:S04]  /*1f60*/  LDS R18, [R7+0x94] ;  /* 0x0000940007127984 */ /* 0x000fe80000000800 */
[----:B------:R-:W2:Y:S04]  /*1f70*/  LDS R17, [R33+0x14] ;  /* 0x0000140021117984 */ /* 0x000ea80000000800 */
[----:B------:R-:W3:Y:S04]  /*1f80*/  LDS R14, [R7+0x194] ;  /* 0x00019400070e7984 */ /* 0x000ee80000000800 */
[----:B------:R-:W4:Y:S01]  /*1f90*/  LDS R15, [R33+0x98] ;  /* 0x00009800210f7984 */ /* 0x000f220000000800 */
[CC--:B0-----:R-:W-:Y:S01]  /*1fa0*/  FFMA R35, R25.reuse, R29.reuse, R16 ;  /* 0x0000001d19237223 */ /* 0x0c1fe20000000010 */
[C---:B-1----:R-:W-:Y:S01]  /*1fb0*/  FFMA R19, R34.reuse, R29, R19 ;  /* 0x0000001d22137223 */ /* 0x042fe20000000013 */
[----:B------:R-:W-:Y:S01]  /*1fc0*/  BAR.SYNC.DEFER_BLOCKING 0x0 ;  /* 0x0000000000007b1d */ /* 0x000fe20000010000 */
[-C--:B-----5:R-:W-:Y:S01]  /*1fd0*/  FFMA R22, R25, R31.reuse, R22 ;  /* 0x0000001f19167223 */ /* 0x0a0fe20000000016 */
        /* <DEDUP_REMOVED lines=183> */
[----:B------:R-:W-:Y:S04]  /*2b50*/  LDS R34, [R7+0x1e8] ;  /* 0x0001e80007227984 */ /* 0x000fe80000000800 */
[----:B------:R-:W1:Y:S01]  /*2b60*/  LDS R31, [R33+0xec] ;  /* 0x0000ec00211f7984 */ /* 0x000e620000000800 */
[-C--:B--2---:R-:W-:Y:S01]  /*2b70*/  FFMA R16, R18, R17.reuse, R35 ;  /* 0x0000001112107223 */ /* 0x084fe20000000023 */
[----:B---3--:R-:W-:Y:S01]  /*2b80*/  FFMA R17, R14, R17, R19 ;  /* 0x000000110e117223 */ /* 0x008fe20000000013 */
[----:B------:R-:W-:Y:S01]  /*2b90*/  BAR.SYNC.DEFER_BLOCKING 0x0 ;  /* 0x0000000000007b1d */ /* 0x000fe20000010000 */
[-C--:B----4-:R-:W-:Y:S01]  /*2ba0*/  FFMA R18, R18, R15.reuse, R22 ;  /* 0x0000000f12127223 */ /* 0x090fe20000000016 */
[----:B------:R-:W-:-:S04]  /*2bb0*/  FFMA R23, R14, R15, R23 ;  /* 0x0000000f0e177223 */ /* 0x000fc80000000017 */
[----:B------:R-:W-:Y:S04]  /*2bc0*/  LDS R22, [R7+0xec] ;  /* 0x0000ec0007167984 */ /* 0x000fe80000000800 */
[----:B------:R-:W2:Y:S04]  /*2bd0*/  LDS R19, [R33+0x6c] ;  /* 0x00006c0021137984 */ /* 0x000ea80000000800 */
[----:B------:R-:W-:Y:S04]  /*2be0*/  LDS R14, [R7+0x1ec] ;  /* 0x0001ec00070e7984 */ /* 0x000fe80000000800 */
[----:B------:R-:W3:Y:S01]  /*2bf0*/  LDS R15, [R33+0xf0] ;  /* 0x0000f000210f7984 */ /* 0x000ee20000000800 */
[C---:B0-----:R-:W-:Y:S01]  /*2c00*/  FFMA R35, R25.reuse, R29, R16 ;  /* 0x0000001d19237223 */ /* 0x041fe20000000010 */
[CC--:B-1----:R-:W-:Y:S01]  /*2c10*/  FFMA R23, R34.reuse, R31.reuse, R23 ;  /* 0x0000001f22177223 */ /* 0x0c2fe20000000017 */
[----:B------:R-:W-:Y:S01]  /*2c20*/  FFMA R16, R25, R31, R18 ;  /* 0x0000001f19107223 */ /* 0x000fe20000000012 */
[----:B------:R-:W-:Y:S01]  /*2c30*/  BAR.SYNC.DEFER_BLOCKING 0x0 ;  /* 0x0000000000007b1d */ /* 0x000fe20000010000 */
[----:B------:R-:W-:-:S05]  /*2c40*/  FFMA R17, R34, R29, R17 ;  /* 0x0000001d22117223 */ /* 0x000fca0000000011 */
[----:B------:R-:W-:Y:S01]  /*2c50*/  LDS R25, [R33+0x70] ;  /* 0x0000700021197984 */ /* 0x000fe20000000800 */
[----:B--2---:R-:W-:-:S03]  /*2c60*/  FFMA R18, R22, R19, R35 ;  /* 0x0000001316127223 */ /* 0x004fc60000000023 */
[----:B------:R-:W-:Y:S04]  /*2c70*/  LDS R34, [R7+0x1f0] ;  /* 0x0001f00007227984 */ /* 0x000fe80000000800 */
[----:B------:R-:W-:Y:S01]  /*2c80*/  LDS R29, [R33+0xf4] ;  /* 0x0000f400211d7984 */ /* 0x000fe20000000800 */
[----:B---3--:R-:W-:-:S03]  /*2c90*/  FFMA R35, R14, R15, R23 ;  /* 0x0000000f0e237223 */ /* 0x008fc60000000017 */
[----:B------:R-:W0:Y:S01]  /*2ca0*/  LDS R23, [R7+0xf0] ;  /* 0x0000f00007177984 */ /* 0x000e220000000800 */
[----:B------:R-:W-:Y:S01]  /*2cb0*/  FFMA R19, R14, R19, R17 ;  /* 0x000000130e137223 */ /* 0x000fe20000000011 */
[----:B------:R-:W-:Y:S01]  /*2cc0*/  BAR.SYNC.DEFER_BLOCKING 0x0 ;  /* 0x0000000000007b1d */ /* 0x000fe20000010000 */
[----:B------:R-:W-:-:S05]  /*2cd0*/  FFMA R22, R22, R15, R16 ;  /* 0x0000000f16167223 */ /* 0x000fca0000000010 */
[----:B------:R-:W-:Y:S04]  /*2ce0*/  LDS R16, [R7+0xf4] ;  /* 0x0000f40007107984 */ /* 0x000fe80000000800 */
[----:B------:R-:W1:Y:S04]  /*2cf0*/  LDS R17, [R33+0x74] ;  /* 0x0000740021117984 */ /* 0x000e680000000800 */
[----:B------:R-:W2:Y:S04]  /*2d00*/  LDS R14, [R7+0x1f4] ;  /* 0x0001f400070e7984 */ /* 0x000ea80000000800 */
[----:B------:R-:W3:Y:S01]  /*2d10*/  LDS R15, [R33+0xf8] ;  /* 0x0000f800210f7984 */ /* 0x000ee20000000800 */
[C---:B0-----:R-:W-:Y:S01]  /*2d20*/  FFMA R31, R23.reuse, R25, R18 ;  /* 0x00000019171f7223 */ /* 0x041fe20000000012 */
[----:B------:R-:W-:Y:S01]  /*2d30*/  FFMA R22, R23, R29, R22 ;  /* 0x0000001d17167223 */ /* 0x000fe20000000016 */
[----:B------:R-:W-:Y:S01]  /*2d40*/  BAR.SYNC.DEFER_BLOCKING 0x0 ;  /* 0x0000000000007b1d */ /* 0x000fe20000010000 */
[C---:B------:R-:W-:Y:S01]  /*2d50*/  FFMA R19, R34.reuse, R25, R19 ;  /* 0x0000001922137223 */ /* 0x040fe20000000013 */
[----:B------:R-:W-:-:S04]  /*2d60*/  FFMA R29, R34, R29, R35 ;  /* 0x0000001d221d7223 */ /* 0x000fc80000000023 */
[----:B------:R-:W-:Y:S01]  /*2d70*/  LDS R25, [R33+0x78] ;  /* 0x0000780021197984 */ /* 0x000fe20000000800 */
[----:B-1----:R-:W-:-:S03]  /*2d80*/  FFMA R18, R16, R17, R31 ;  /* 0x0000001110127223 */ /* 0x002fc6000000001f */
[----:B------:R-:W-:Y:S01]  /*2d90*/  LDS R31, [R33+0xfc] ;  /* 0x0000fc00211f7984 */ /* 0x000fe20000000800 */
[----:B--2---:R-:W-:Y:S01]  /*2da0*/  FFMA R17, R14, R17, R19 ;  /* 0x000000110e117223 */ /* 0x004fe20000000013 */
[-C--:B---3--:R-:W-:Y:S01]  /*2db0*/  FFMA R16, R16, R15.reuse, R22 ;  /* 0x0000000f10107223 */ /* 0x088fe20000000016 */
[----:B------:R-:W-:Y:S02]  /*2dc0*/  FFMA R29, R14, R15, R29 ;  /* 0x0000000f0e1d7223 */ /* 0x000fe4000000001d */
[----:B------:R-:W0:Y:S04]  /*2dd0*/  LDS R15, [R7+0xf8] ;  /* 0x0000f800070f7984 */ /* 0x000e280000000800 */
[----:B------:R-:W1:Y:S01]  /*2de0*/  LDS R14, [R7+0x1f8] ;  /* 0x0001f800070e7984 */ /* 0x000e620000000800 */
[----:B------:R-:W-:Y:S06]  /*2df0*/  BAR.SYNC.DEFER_BLOCKING 0x0 ;  /* 0x0000000000007b1d */ /* 0x000fec0000010000 */
[----:B------:R-:W-:Y:S04]  /*2e00*/  LDS R19, [R33+0x7c] ;  /* 0x00007c0021137984 */ /* 0x000fe80000000800 */
[----:B------:R-:W2:Y:S04]  /*2e10*/  LDS R34, [R7+0xfc] ;  /* 0x0000fc0007227984 */ /* 0x000ea80000000800 */
[----:B------:R-:W3:Y:S04]  /*2e20*/  LDS R23, [R33+0x100] ;  /* 0x0001000021177984 */ /* 0x000ee80000000800 */
[----:B------:R-:W4:Y:S01]  /*2e30*/  LDS R22, [R7+0x1fc] ;  /* 0x0001fc0007167984 */ /* 0x000f220000000800 */
[C---:B0-----:R-:W-:Y:S01]  /*2e40*/  FFMA R16, R15.reuse, R31, R16 ;  /* 0x0000001f0f107223 */ /* 0x041fe20000000010 */
[-C--:B------:R-:W-:Y:S01]  /*2e50*/  FFMA R35, R15, R25.reuse, R18 ;  /* 0x000000190f237223 */ /* 0x080fe20000000012 */
[----:B------:R-:W-:Y:S01]  /*2e60*/  BAR.SYNC.DEFER_BLOCKING 0x0 ;  /* 0x0000000000007b1d */ /* 0x000fe20000010000 */
[C---:B-1----:R-:W-:Y:S01]  /*2e70*/  FFMA R17, R14.reuse, R25, R17 ;  /* 0x000000190e117223 */ /* 0x042fe20000000011 */
[----:B------:R-:W-:-:S06]  /*2e80*/  FFMA R29, R14, R31, R29 ;  /* 0x0000001f0e1d7223 */ /* 0x000fcc000000001d */
[----:B------:R-:W-:Y:S01]  /*2e90*/  BAR.SYNC.DEFER_BLOCKING 0x0 ;  /* 0x0000000000007b1d */ /* 0x000fe20000010000 */
[C---:B--2---:R-:W-:Y:S01]  /*2ea0*/  FFMA R14, R34.reuse, R19, R35 ;  /* 0x00000013220e7223 */ /* 0x044fe20000000023 */
[----:B---3--:R-:W-:Y:S01]  /*2eb0*/  FFMA R15, R34, R23, R16 ;  /* 0x00000017220f7223 */ /* 0x008fe20000000010 */
[----:B------:R-:W-:Y:S01]  /*2ec0*/  LEA R16, R2, R9, 0x3 ;  /* 0x0000000902107211 */ /* 0x000fe200078e18ff */
[C---:B----4-:R-:W-:Y:S01]  /*2ed0*/  FFMA R17, R22.reuse, R19, R17 ;  /* 0x0000001316117223 */ /* 0x050fe20000000011 */
[----:B------:R-:W-:-:S03]  /*2ee0*/  FFMA R29, R22, R23, R29 ;  /* 0x00000017161d7223 */ /* 0x000fc6000000001d */
[----:B------:R-:W-:Y:S04]  /*2ef0*/  STS.64 [R16], R14 ;  /* 0x0000000e10007388 */ /* 0x000fe80000000a00 */
[----:B------:R-:W-:Y:S04]  /*2f00*/  STS [R16+0x84], R17 ;  /* 0x0000841110007388 */ /* 0x000fe80000000800 */
[----:B------:R-:W-:Y:S01]  /*2f10*/  STS [R16+0x88], R29 ;  /* 0x0000881d10007388 */ /* 0x000fe20000000800 */
[----:B------:R-:W-:Y:S06]  /*2f20*/  BAR.SYNC.DEFER_BLOCKING 0x0 ;  /* 0x0000000000007b1d */ /* 0x000fec0000010000 */
[----:B------:R-:W0:Y:S02]  /*2f30*/  LDS R19, [R9] ;  /* 0x0000000009137984 */ /* 0x000e240000000800 */
[----:B------:R-:W-:Y:S06]  /*2f40*/  BAR.SYNC.DEFER_BLOCKING 0x0 ;  /* 0x0000000000007b1d */ /* 0x000fec0000010000 */
[----:B------:R-:W1:Y:S02]  /*2f50*/  LDS R18, [R9+0x4] ;  /* 0x0000040009127984 */ /* 0x000e640000000800 */
[----:B------:R-:W-:Y:S06]  /*2f60*/  BAR.SYNC.DEFER_BLOCKING 0x0 ;  /* 0x0000000000007b1d */ /* 0x000fec0000010000 */
[----:B------:R-:W2:Y:S02]  /*2f70*/  LDS R23, [R9+0x8] ;  /* 0x0000080009177984 */ /* 0x000ea40000000800 */
[----:B------:R-:W-:Y:S06]  /*2f80*/  BAR.SYNC.DEFER_BLOCKING 0x0 ;  /* 0x0000000000007b1d */ /* 0x000fec0000010000 */
[----:B------:R-:W3:Y:S02]  /*2f90*/  LDS R25, [R9+0xc] ;  /* 0x00000c0009197984 */ /* 0x000ee40000000800 */
[----:B------:R-:W-:Y:S06]  /*2fa0*/  BAR.SYNC.DEFER_BLOCKING 0x0 ;  /* 0x0000000000007b1d */ /* 0x000fec0000010000 */
[----:B------:R-:W4:Y:S02]  /*2fb0*/  LDS R31, [R9+0x10] ;  /* 0x00001000091f7984 */ /* 0x000f240000000800 */
[----:B------:R-:W-:Y:S06]  /*2fc0*/  BAR.SYNC.DEFER_BLOCKING 0x0 ;  /* 0x0000000000007b1d */ /* 0x000fec0000010000 */
[----:B------:R-:W5:Y:S02]  /*2fd0*/  LDS R22, [R9+0x14] ;  /* 0x0000140009167984 */ /* 0x000f640000000800 */
[----:B------:R-:W-:Y:S06]  /*2fe0*/  BAR.SYNC.DEFER_BLOCKING 0x0 ;  /* 0x0000000000007b1d */ /* 0x000fec0000010000 */
[----:B------:R-:W5:Y:S02]  /*2ff0*/  LDS R14, [R9+0x18] ;  /* 0x00001800090e7984 */ /* 0x000f640000000800 */
[----:B------:R-:W-:Y:S06]  /*3000*/  BAR.SYNC.DEFER_BLOCKING 0x0 ;  /* 0x0000000000007b1d */ /* 0x000fec0000010000 */
[----:B------:R-:W5:Y:S02]  /*3010*/  LDS R15, [R9+0x1c] ;  /* 0x00001c00090f7984 */ /* 0x000f640000000800 */
[----:B------:R-:W-:Y:S01]  /*3020*/  BAR.SYNC.DEFER_BLOCKING 0x0 ;  /* 0x0000000000007b1d */ /* 0x000fe20000010000 */
[----:B0-----:R-:W-:-:S04]  /*3030*/  FSETP.GEU.AND P0, PT, R20, R19, PT ;  /* 0x000000131400720b */ /* 0x001fc80003f0e000 */
[----:B------:R-:W-:Y:S01]  /*3040*/  FSEL R19, R19, R20, !P0 ;  /* 0x0000001413137208 */ /* 0x000fe20004000000 */
[----:B------:R-:W0:Y:S02]  /*3050*/  LDS R16, [R9+0x20] ;  /* 0x0000200009107984 */ /* 0x000e240000000800 */
[----:B------:R-:W-:Y:S01]  /*3060*/  BAR.SYNC.DEFER_BLOCKING 0x0 ;  /* 0x0000000000007b1d */ /* 0x000fe20000010000 */
[----:B-1----:R-:W-:-:S04]  /*3070*/  FSETP.GEU.AND P0, PT, R19, R18, PT ;  /* 0x000000121300720b */ /* 0x002fc80003f0e000 */
[----:B------:R-:W-:-:S04]  /*3080*/  FSEL R18, R18, R19, !P0 ;  /* 0x0000001312127208 */ /* 0x000fc80004000000 */
[----:B--2---:R-:W-:-:S04]  /*3090*/  FSETP.GEU.AND P0, PT, R18, R23, PT ;  /* 0x000000171200720b */ /* 0x004fc80003f0e000 */
[----:B------:R-:W-:Y:S01]  /*30a0*/  FSEL R18, R23, R18, !P0 ;  /* 0x0000001217127208 */ /* 0x000fe20004000000 */
[----:B------:R-:W1:Y:S01]  /*30b0*/  LDS R17, [R9+0x24] ;  /* 0x0000240009117984 */ /* 0x000e620000000800 */
[----:B------:R-:W-:Y:S02]  /*30c0*/  BAR.SYNC.DEFER_BLOCKING 0x0 ;  /* 0x0000000000007b1d */ /* 0x000fe40000010000 */
[----:B---3--:R-:W-:-:S04]  /*30d0*/  FSETP.GEU.AND P0, PT, R18, R25, PT ;  /* 0x000000191200720b */ /* 0x008fc80003f0e000 */
[----:B------:R-:W-:-:S04]  /*30e0*/  FSEL R18, R25, R18, !P0 ;  /* 0x0000001219127208 */ /* 0x000fc80004000000 */
[----:B----4-:R-:W-:-:S04]  /*30f0*/  FSETP.GEU.AND P0, PT, R18, R31, PT ;  /* 0x0000001f1200720b */ /* 0x010fc80003f0e000 */
[----:B------:R-:W-:Y:S02]  /*3100*/  FSEL R31, R31, R18, !P0 ;  /* 0x000000121f1f7208 */ /* 0x000fe40004000000 */
[----:B------:R-:W2:Y:S01]  /*3110*/  LDS R18, [R9+0x28] ;  /* 0x0000280009127984 */ /* 0x000ea20000000800 */
[----:B------:R-:W-:Y:S01]  /*3120*/  BAR.SYNC.DEFER_BLOCKING 0x0 ;  /* 0x0000000000007b1d */ /* 0x000fe20000010000 */
[----:B-----5:R-:W-:-:S04]  /*3130*/  FSETP.GEU.AND P0, PT, R31, R22, PT ;  /* 0x000000161f00720b */ /* 0x020fc80003f0e000 */
[----:B------:R-:W-:Y:S01]  /*3140*/  FSEL R31, R22, R31, !P0 ;  /* 0x0000001f161f7208 */ /* 0x000fe20004000000 */
[----:B------:R-:W3:Y:S02]  /*3150*/  LDS R19, [R9+0x2c] ;  /* 0x00002c0009137984 */ /* 0x000ee40000000800 */
[----:B------:R-:W-:Y:S01]  /*3160*/  BAR.SYNC.DEFER_BLOCKING 0x0 ;  /* 0x0000000000007b1d */ /* 0x000fe20000010000 */
[----:B------:R-:W-:-:S04]  /*3170*/  FSETP.GEU.AND P0, PT, R31, R14, PT ;  /* 0x0000000e1f00720b */ /* 0x000fc80003f0e000 */
[----:B------:R-:W-:Y:S02]  /*3180*/  FSEL R22, R14, R31, !P0 ;  /* 0x0000001f0e167208 */ /* 0x000fe40004000000 */
[----:B------:R-:W4:Y:S01]  /*3190*/  LDS R14, [R9+0x30] ;  /* 0x00003000090e7984 */ /* 0x000f220000000800 */
[----:B------:R-:W-:Y:S01]  /*31a0*/  BAR.SYNC.DEFER_BLOCKING 0x0 ;  /* 0x0000000000007b1d */ /* 0x000fe20000010000 */
[----:B------:R-:W-:-:S04]  /*31b0*/  FSETP.GEU.AND P0, PT, R22, R15, PT ;  /* 0x0000000f1600720b */ /* 0x000fc80003f0e000 */
[----:B------:R-:W-:Y:S02]  /*31c0*/  FSEL R23, R15, R22, !P0 ;  /* 0x000000160f177208 */ /* 0x000fe40004000000 */
[----:B------:R-:W5:Y:S01]  /*31d0*/  LDS R15, [R9+0x34] ;  /* 0x00003400090f7984 */ /* 0x000f620000000800 */
[----:B------:R-:W-:Y:S01]  /*31e0*/  BAR.SYNC.DEFER_BLOCKING 0x0 ;  /* 0x0000000000007b1d */ /* 0x000fe20000010000 */
[----:B0-----:R-:W-:-:S04]  /*31f0*/  FSETP.GEU.AND P0, PT, R23, R16, PT ;  /* 0x000000101700720b */ /* 0x001fc80003f0e000 */
[----:B------:R-:W-:Y:S02]  /*3200*/  FSEL R22, R16, R23, !P0 ;  /* 0x0000001710167208 */ /* 0x000fe40004000000 */
[----:B------:R-:W0:Y:S01]  /*3210*/  LDS R16, [R9+0x38] ;  /* 0x0000380009107984 */ /* 0x000e220000000800 */
[----:B------:R-:W-:Y:S01]  /*3220*/  BAR.SYNC.DEFER_BLOCKING 0x0 ;  /* 0x0000000000007b1d */ /* 0x000fe20000010000 */
[----:B-1----:R-:W-:-:S04]  /*3230*/  FSETP.GEU.AND P0, PT, R22, R17, PT ;  /* 0x000000111600720b */ /* 0x002fc80003f0e000 */
[----:B------:R-:W-:Y:S02]  /*3240*/  FSEL R23, R17, R22, !P0 ;  /* 0x0000001611177208 */ /* 0x000fe40004000000 */
[----:B------:R-:W1:Y:S01]  /*3250*/  LDS R17, [R9+0x3c] ;  /* 0x00003c0009117984 */ /* 0x000e620000000800 */
[----:B------:R-:W-:Y:S01]  /*3260*/  BAR.SYNC.DEFER_BLOCKING 0x0 ;  /* 0x0000000000007b1d */ /* 0x000fe20000010000 */
[----:B--2---:R-:W-:-:S04]  /*3270*/  FSETP.GEU.AND P0, PT, R23, R18, PT ;  /* 0x000000121700720b */ /* 0x004fc80003f0e000 */
[----:B------:R-:W-:Y:S02]  /*3280*/  FSEL R18, R18, R23, !P0 ;  /* 0x0000001712127208 */ /* 0x000fe40004000000 */
[----:B------:R-:W2:Y:S01]  /*3290*/  LDS R23, [R9+0x40] ;  /* 0x0000400009177984 */ /* 0x000ea20000000800 */
[----:B------:R-:W-:Y:S01]  /*32a0*/  BAR.SYNC.DEFER_BLOCKING 0x0 ;  /* 0x0000000000007b1d */ /* 0x000fe20000010000 */
[----:B---3--:R-:W-:-:S04]  /*32b0*/  FSETP.GEU.AND P0, PT, R18, R19, PT ;  /* 0x000000131200720b */ /* 0x008fc80003f0e000 */
[----:B------:R-:W-:Y:S01]  /*32c0*/  FSEL R19, R19, R18, !P0 ;  /* 0x0000001213137208 */ /* 0x000fe20004000000 */
[----:B------:R-:W3:Y:S02]  /*32d0*/  LDS R25, [R9+0x44] ;  /* 0x0000440009197984 */ /* 0x000ee40000000800 */
[----:B------:R-:W-:Y:S01]  /*32e0*/  BAR.SYNC.DEFER_BLOCKING 0x0 ;  /* 0x0000000000007b1d */ /* 0x000fe20000010000 */
[----:B----4-:R-:W-:-:S04]  /*32f0*/  FSETP.GEU.AND P0, PT, R19, R14, PT ;  /* 0x0000000e1300720b */ /* 0x010fc80003f0e000 */
[----:B------:R-:W-:Y:S02]  /*3300*/  FSEL R14, R14, R19, !P0 ;  /* 0x000000130e0e7208 */ /* 0x000fe40004000000 */
[----:B------:R-:W4:Y:S01]  /*3310*/  LDS R19, [R9+0x48] ;  /* 0x0000480009137984 */ /* 0x000f220000000800 */
[----:B------:R-:W-:Y:S01]  /*3320*/  BAR.SYNC.DEFER_BLOCKING 0x0 ;  /* 0x0000000000007b1d */ /* 0x000fe20000010000 */
[----:B-----5:R-:W-:-:S04]  /*3330*/  FSETP.GEU.AND P0, PT, R14, R15, PT ;  /* 0x0000000f0e00720b */ /* 0x020fc80003f0e000 */
[----:B------:R-:W-:Y:S01]  /*3340*/  FSEL R15, R15, R14, !P0 ;  /* 0x0000000e0f0f7208 */ /* 0x000fe20004000000 */
[----:B------:R-:W5:Y:S02]  /*3350*/  LDS R29, [R9+0x4c] ;  /* 0x00004c00091d7984 */ /* 0x000f640000000800 */
[----:B------:R-:W-:Y:S01]  /*3360*/  BAR.SYNC.DEFER_BLOCKING 0x0 ;  /* 0x0000000000007b1d */ /* 0x000fe20000010000 */
[----:B0-----:R-:W-:-:S04]  /*3370*/  FSETP.GEU.AND P0, PT, R15, R16, PT ;  /* 0x000000100f00720b */ /* 0x001fc80003f0e000 */
[----:B------:R-:W-:-:S04]  /*3380*/  FSEL R16, R16, R15, !P0 ;  /* 0x0000000f10107208 */ /* 0x000fc80004000000 */
[----:B-1----:R-:W-:-:S04]  /*3390*/  FSETP.GEU.AND P0, PT, R16, R17, PT ;  /* 0x000000111000720b */ /* 0x002fc80003f0e000 */
[----:B------:R-:W-:Y:S01]  /*33a0*/  FSEL R16, R17, R16, !P0 ;  /* 0x0000001011107208 */ /* 0x000fe20004000000 */
[----:B------:R-:W0:Y:S01]  /*33b0*/  LDS R15, [R9+0x50] ;  /* 0x00005000090f7984 */ /* 0x000e220000000800 */
[----:B------:R-:W-:Y:S02]  /*33c0*/  BAR.SYNC.DEFER_BLOCKING 0x0 ;  /* 0x0000000000007b1d */ /* 0x000fe40000010000 */
[----:B--2---:R-:W-:-:S04]  /*33d0*/  FSETP.GEU.AND P0, PT, R16, R23, PT ;  /* 0x000000171000720b */ /* 0x004fc80003f0e000 */
[----:B------:R-:W-:-:S04]  /*33e0*/  FSEL R16, R23, R16, !P0 ;  /* 0x0000001017107208 */ /* 0x000fc80004000000 */
[----:B---3--:R-:W-:-:S04]  /*33f0*/  FSETP.GEU.AND P0, PT, R16, R25, PT ;  /* 0x000000191000720b */ /* 0x008fc80003f0e000 */
[----:B------:R-:W-:Y:S02]  /*3400*/  FSEL R16, R25, R16, !P0 ;  /* 0x0000001019107208 */ /* 0x000fe40004000000 */
[----:B------:R-:W1:Y:S01]  /*3410*/  LDS R25, [R9+0x54] ;  /* 0x0000540009197984 */ /* 0x000e620000000800 */
[----:B------:R-:W-:Y:S01]  /*3420*/  BAR.SYNC.DEFER_BLOCKING 0x0 ;  /* 0x0000000000007b1d */ /* 0x000fe20000010000 */
[----:B----4-:R-:W-:-:S04]  /*3430*/  FSETP.GEU.AND P0, PT, R16, R19, PT ;  /* 0x000000131000720b */ /* 0x010fc80003f0e000 */
[----:B------:R-:W-:-:S04]  /*3440*/  FSEL R16, R19, R16, !P0 ;  /* 0x0000001013107208 */ /* 0x000fc80004000000 */
[----:B-----5:R-:W-:-:S04]  /*3450*/  FSETP.GEU.AND P0, PT, R16, R29, PT ;  /* 0x0000001d1000720b */ /* 0x020fc80003f0e000 */
[----:B------:R-:W-:Y:S02]  /*3460*/  FSEL R16, R29, R16, !P0 ;  /* 0x000000101d107208 */ /* 0x000fe40004000000 */
[----:B------:R-:W2:Y:S01]  /*3470*/  LDS R29, [R9+0x58] ;  /* 0x00005800091d7984 */ /* 0x000ea20000000800 */
[----:B------:R-:W-:Y:S06]  /*3480*/  BAR.SYNC.DEFER_BLOCKING 0x0 ;  /* 0x0000000000007b1d */ /* 0x000fec0000010000 */
[----:B------:R-:W3:Y:S02]  /*3490*/  LDS R34, [R9+0x5c] ;  /* 0x00005c0009227984 */ /* 0x000ee40000000800 */
[----:B------:R-:W-:Y:S06]  /*34a0*/  BAR.SYNC.DEFER_BLOCKING 0x0 ;  /* 0x0000000000007b1d */ /* 0x000fec0000010000 */
[----:B------:R-:W-:Y:S02]  /*34b0*/  LDS R23, [R9+0x60] ;  /* 0x0000600009177984 */ /* 0x000fe40000000800 */
[----:B------:R-:W-:Y:S01]  /*34c0*/  BAR.SYNC.DEFER_BLOCKING 0x0 ;  /* 0x0000000000007b1d */ /* 0x000fe20000010000 */
[----:B0-----:R-:W-:-:S05]  /*34d0*/  FSETP.GEU.AND P0, PT, R16, R15, PT ;  /* 0x0000000f1000720b */ /* 0x001fca0003f0e000 */
[----:B------:R-:W-:Y:S01]  /*34e0*/  LDS R19, [R9+0x64] ;  /* 0x0000640009137984 */ /* 0x000fe20000000800 */
[----:B------:R-:W-:Y:S01]  /*34f0*/  FSEL R31, R15, R16, !P0 ;  /* 0x000000100f1f7208 */ /* 0x000fe20004000000 */
[----:B------:R-:W-:Y:S06]  /*3500*/  BAR.SYNC.DEFER_BLOCKING 0x0 ;  /* 0x0000000000007b1d */ /* 0x000fec0000010000 */
[----:B------:R-:W-:Y:S02]  /*3510*/  LDS R16, [R9+0x68] ;  /* 0x0000680009107984 */ /* 0x000fe40000000800 */
        /* <DEDUP_REMOVED lines=10> */
[----:B------:R-:W-:Y:S01]  /*35c0*/  BAR.SYNC.DEFER_BLOCKING 0x0 ;  /* 0x0000000000007b1d */ /* 0x000fe20000010000 */
[----:B-1----:R-:W-:-:S05]  /*35d0*/  FSETP.GEU.AND P0, PT, R31, R25, PT ;  /* 0x000000191f00720b */ /* 0x002fca0003f0e000 */
[----:B------:R-:W0:Y:S01]  /*35e0*/  LDS R36, [R9+0x84] ;  /* 0x0000840009247984 */ /* 0x000e220000000800 */
[----:B------:R-:W-:Y:S01]  /*35f0*/  FSEL R31, R25, R31, !P0 ;  /* 0x0000001f191f7208 */ /* 0x000fe20004000000 */
[----:B------:R-:W-:Y:S03]  /*3600*/  BAR.SYNC.DEFER_BLOCKING 0x0 ;  /* 0x0000000000007b1d */ /* 0x000fe60000010000 */
[----:B--2---:R-:W-:-:S03]  /*3610*/  FSETP.GEU.AND P0, PT, R31, R29, PT ;  /* 0x0000001d1f00720b */ /* 0x004fc60003f0e000 */
[----:B------:R-:W1:Y:S01]  /*3620*/  LDS R25, [R9+0x88] ;  /* 0x0000880009197984 */ /* 0x000e620000000800 */
[----:B------:R-:W-:Y:S01]  /*3630*/  FSEL R31, R29, R31, !P0 ;  /* 0x0000001f1d1f7208 */ /* 0x000fe20004000000 */
[----:B------:R-:W-:Y:S03]  /*3640*/  BAR.SYNC.DEFER_BLOCKING 0x0 ;  /* 0x0000000000007b1d */ /* 0x000fe60000010000 */
[----:B---3--:R-:W-:-:S03]  /*3650*/  FSETP.GEU.AND P0, PT, R31, R34, PT ;  /* 0x000000221f00720b */ /* 0x008fc60003f0e000 */
[----:B------:R-:W2:Y:S01]  /*3660*/  LDS R29, [R9+0x8c] ;  /* 0x00008c00091d7984 */ /* 0x000ea20000000800 */
[----:B------:R-:W-:Y:S01]  /*3670*/  FSEL R34, R34, R31, !P0 ;  /* 0x0000001f22227208 */ /* 0x000fe20004000000 */
[----:B------:R-:W-:Y:S01]  /*3680*/  BAR.SYNC.DEFER_BLOCKING 0x0 ;  /* 0x0000000000007b1d */ /* 0x000fe20000010000 */
[----:B0-----:R-:W-:-:S04]  /*3690*/  FSETP.GEU.AND P0, PT, R21, R36, PT ;  /* 0x000000241500720b */ /* 0x001fc80003f0e000 */
[----:B------:R-:W-:Y:S01]  /*36a0*/  FSEL R36, R36, R21, !P0 ;  /* 0x0000001524247208 */ /* 0x000fe20004000000 */
[----:B------:R-:W0:Y:S02]  /*36b0*/  LDS R31, [R9+0x90] ;  /* 0x00009000091f7984 */ /* 0x000e240000000800 */
        /* <DEDUP_REMOVED lines=77> */
[----:B--2---:R-:W-:-:S05]  /*3b90*/  FSETP.GEU.AND P0, PT, R36, R29, PT ;  /* 0x0000001d2400720b */ /* 0x004fca0003f0e000 */
[----:B------:R-:W2:Y:S01]  /*3ba0*/  LDS R33, [R9+0xe0] ;  /* 0x0000e00009217984 */ /* 0x000ea20000000800 */
[----:B------:R-:W-:Y:S01]  /*3bb0*/  FSEL R36, R29, R36, !P0 ;  /* 0x000000241d247208 */ /* 0x000fe20004000000 */
[----:B------:R-:W-:Y:S03]  /*3bc0*/  BAR.SYNC.DEFER_BLOCKING 0x0 ;  /* 0x0000000000007b1d */ /* 0x000fe60000010000 */
[----:B0-----:R-:W-:-:S04]  /*3bd0*/  FSETP.GEU.AND P0, PT, R36, R31, PT ;  /* 0x0000001f2400720b */ /* 0x001fc80003f0e000 */
[----:B------:R-:W-:Y:S01]  /*3be0*/  FSEL R36, R31, R36, !P0 ;  /* 0x000000241f247208 */ /* 0x000fe20004000000 */
[----:B------:R-:W0:Y:S01]  /*3bf0*/  LDS R29, [R9+0xe4] ;  /* 0x0000e400091d7984 */ /* 0x000e220000000800 */
[----:B------:R-:W-:Y:S02]  /*3c00*/  BAR.SYNC.DEFER_BLOCKING 0x0 ;  /* 0x0000000000007b1d */ /* 0x000fe40000010000 */
[----:B-1----:R-:W-:-:S04]  /*3c10*/  FSETP.GEU.AND P0, PT, R36, R25, PT ;  /* 0x000000192400720b */ /* 0x002fc80003f0e000 */
[----:B------:R-:W-:Y:S02]  /*3c20*/  FSEL R36, R25, R36, !P0 ;  /* 0x0000002419247208 */ /* 0x000fe40004000000 */
[----:B------:R-:W1:Y:S01]  /*3c30*/  LDS R25, [R9+0xe8] ;  /* 0x0000e80009197984 */ /* 0x000e620000000800 */
[----:B------:R-:W-:Y:S01]  /*3c40*/  BAR.SYNC.DEFER_BLOCKING 0x0 ;  /* 0x0000000000007b1d */ /* 0x000fe20000010000 */
[----:B------:R-:W-:-:S04]  /*3c50*/  FSETP.GEU.AND P0, PT, R34, R23, PT ;  /* 0x000000172200720b */ /* 0x000fc80003f0e000 */
[----:B------:R-:W-:Y:S02]  /*3c60*/  FSEL R34, R23, R34, !P0 ;  /* 0x0000002217227208 */ /* 0x000fe40004000000 */
[----:B------:R-:W3:Y:S01]  /*3c70*/  LDS R23, [R9+0xec] ;  /* 0x0000ec0009177984 */ /* 0x000ee20000000800 */
[----:B------:R-:W-:Y:S01]  /*3c80*/  BAR.SYNC.DEFER_BLOCKING 0x0 ;  /* 0x0000000000007b1d */ /* 0x000fe20000010000 */
[----:B------:R-:W-:-:S04]  /*3c90*/  FSETP.GEU.AND P0, PT, R34, R19, PT ;  /* 0x000000132200720b */ /* 0x000fc80003f0e000 */
[----:B------:R-:W-:Y:S02]  /*3ca0*/  FSEL R31, R19, R34, !P0 ;  /* 0x00000022131f7208 */ /* 0x000fe40004000000 */
[----:B--2---:R-:W-:Y:S01]  /*3cb0*/  FSETP.GEU.AND P1, PT, R36, R33, PT ;  /* 0x000000212400720b */ /* 0x004fe20003f2e000 */
[----:B------:R-:W2:Y:S03]  /*3cc0*/  LDS R19, [R9+0xf0] ;  /* 0x0000f00009137984 */ /* 0x000ea60000000800 */
[----:B------:R-:W-:Y:S01]  /*3cd0*/  FSEL R36, R33, R36, !P1 ;  /* 0x0000002421247208 */ /* 0x000fe20004800000 */
[----:B------:R-:W-:Y:S03]  /*3ce0*/  BAR.SYNC.DEFER_BLOCKING 0x0 ;  /* 0x0000000000007b1d */ /* 0x000fe60000010000 */
[----:B0-----:R-:W-:-:S04]  /*3cf0*/  FSETP.GEU.AND P0, PT, R36, R29, PT ;  /* 0x0000001d2400720b */ /* 0x001fc80003f0e000 */
[----:B------:R-:W-:Y:S02]  /*3d00*/  FSEL R36, R29, R36, !P0 ;  /* 0x000000241d247208 */ /* 0x000fe40004000000 */
[----:B------:R-:W0:Y:S01]  /*3d10*/  LDS R29, [R9+0xf4] ;  /* 0x0000f400091d7984 */ /* 0x000e220000000800 */
[----:B------:R-:W-:Y:S01]  /*3d20*/  BAR.SYNC.DEFER_BLOCKING 0x0 ;  /* 0x0000000000007b1d */ /* 0x000fe20000010000 */
[----:B------:R-:W-:-:S04]  /*3d30*/  FSETP.GEU.AND P0, PT, R31, R16, PT ;  /* 0x000000101f00720b */ /* 0x000fc80003f0e000 */
[----:B------:R-:W-:Y:S02]  /*3d40*/  FSEL R33, R16, R31, !P0 ;  /* 0x0000001f10217208 */ /* 0x000fe40004000000 */
[----:B------:R-:W4:Y:S01]  /*3d50*/  LDS R31, [R9+0xf8] ;  /* 0x0000f800091f7984 */ /* 0x000f220000000800 */
[----:B------:R-:W-:Y:S01]  /*3d60*/  BAR.SYNC.DEFER_BLOCKING 0x0 ;  /* 0x0000000000007b1d */ /* 0x000fe20000010000 */
[----:B-1----:R-:W-:-:S04]  /*3d70*/  FSETP.GEU.AND P0, PT, R36, R25, PT ;  /* 0x000000192400720b */ /* 0x002fc80003f0e000 */
[----:B------:R-:W-:Y:S01]  /*3d80*/  FSEL R36, R25, R36, !P0 ;  /* 0x0000002419247208 */ /* 0x000fe20004000000 */
[----:B------:R-:W1:Y:S02]  /*3d90*/  LDS R16, [R9+0xfc] ;  /* 0x0000fc0009107984 */ /* 0x000e640000000800 */
[----:B------:R-:W-:Y:S01]  /*3da0*/  BAR.SYNC.DEFER_BLOCKING 0x0 ;  /* 0x0000000000007b1d */ /* 0x000fe20000010000 */
[----:B------:R-:W-:-:S04]  /*3db0*/  FSETP.GEU.AND P0, PT, R33, R14, PT ;  /* 0x0000000e2100720b */ /* 0x000fc80003f0e000 */
[----:B------:R-:W-:Y:S02]  /*3dc0*/  FSEL R33, R14, R33, !P0 ;  /* 0x000000210e217208 */ /* 0x000fe40004000000 */
[----:B---3--:R-:W-:-:S04]  /*3dd0*/  FSETP.GEU.AND P0, PT, R36, R23, PT ;  /* 0x000000172400720b */ /* 0x008fc80003f0e000 */
[----:B------:R-:W-:-:S04]  /*3de0*/  FSEL R36, R23, R36, !P0 ;  /* 0x0000002417247208 */ /* 0x000fc80004000000 */
[----:B--2---:R-:W-:Y:S01]  /*3df0*/  FSETP.GEU.AND P1, PT, R36, R19, PT ;  /* 0x000000132400720b */ /* 0x004fe20003f2e000 */
[----:B------:R-:W2:Y:S01]  /*3e00*/  LDS R14, [R9+0x100] ;  /* 0x00010000090e7984 */ /* 0x000ea20000000800 */
[----:B------:R-:W-:Y:S08]  /*3e10*/  BAR.SYNC.DEFER_BLOCKING 0x0 ;  /* 0x0000000000007b1d */ /* 0x000ff00000010000 */
[----:B------:R-:W-:Y:S01]  /*3e20*/  BAR.SYNC.DEFER_BLOCKING 0x0 ;  /* 0x0000000000007b1d */ /* 0x000fe20000010000 */
[----:B------:R-:W-:-:S02]  /*3e30*/  FSETP.GEU.AND P0, PT, R33, R22, PT ;  /* 0x000000162100720b */ /* 0x000fc40003f0e000 */
[----:B------:R-:W-:Y:S02]  /*3e40*/  FSEL R36, R19, R36, !P1 ;  /* 0x0000002413247208 */ /* 0x000fe40004800000 */
[----:B------:R-:W-:Y:S02]  /*3e50*/  FSEL R33, R22, R33, !P0 ;  /* 0x0000002116217208 */ /* 0x000fe40004000000 */
[----:B0-----:R-:W-:Y:S02]  /*3e60*/  FSETP.GEU.AND P1, PT, R36, R29, PT ;  /* 0x0000001d2400720b */ /* 0x001fe40003f2e000 */
[----:B------:R-:W-:Y:S02]  /*3e70*/  FSETP.GEU.AND P0, PT, R33, R18, PT ;  /* 0x000000122100720b */ /* 0x000fe40003f0e000 */
[----:B------:R-:W-:Y:S02]  /*3e80*/  FSEL R36, R29, R36, !P1 ;  /* 0x000000241d247208 */ /* 0x000fe40004800000 */
[----:B------:R-:W-:-:S02]  /*3e90*/  FSEL R18, R18, R33, !P0 ;  /* 0x0000002112127208 */ /* 0x000fc40004000000 */
[----:B----4-:R-:W-:Y:S02]  /*3ea0*/  FSETP.GEU.AND P1, PT, R36, R31, PT ;  /* 0x0000001f2400720b */ /* 0x010fe40003f2e000 */
[----:B------:R-:W-:Y:S02]  /*3eb0*/  FSETP.GEU.AND P0, PT, R18, R17, PT ;  /* 0x000000111200720b */ /* 0x000fe40003f0e000 */
[----:B------:R-:W-:Y:S02]  /*3ec0*/  FSEL R31, R31, R36, !P1 ;  /* 0x000000241f1f7208 */ /* 0x000fe40004800000 */
[----:B------:R-:W-:Y:S02]  /*3ed0*/  FSEL R18, R17, R18, !P0 ;  /* 0x0000001211127208 */ /* 0x000fe40004000000 */
[----:B-1----:R-:W-:Y:S02]  /*3ee0*/  FSETP.GEU.AND P1, PT, R31, R16, PT ;  /* 0x000000101f00720b */ /* 0x002fe40003f2e000 */
[----:B------:R-:W-:-:S02]  /*3ef0*/  FSETP.GEU.AND P0, PT, R18, R15, PT ;  /* 0x0000000f1200720b */ /* 0x000fc40003f0e000 */
[----:B------:R-:W-:Y:S02]  /*3f00*/  FSEL R31, R16, R31, !P1 ;  /* 0x0000001f101f7208 */ /* 0x000fe40004800000 */
[----:B------:R-:W-:Y:S02]  /*3f10*/  FSEL R15, R15, R18, !P0 ;  /* 0x000000120f0f7208 */ /* 0x000fe40004000000 */
[----:B--2---:R-:W-:Y:S01]  /*3f20*/  FSETP.GEU.AND P0, PT, R31, R14, PT ;  /* 0x0000000e1f00720b */ /* 0x004fe20003f0e000 */
[----:B------:R-:W-:-:S03]  /*3f30*/  HFMA2 R22, -RZ, RZ, 0.96630859375, -0.0022525787353515625 ;  /* 0x3bbb989dff167431 */ /* 0x000fc600000001ff */
[----:B------:R-:W-:Y:S01]  /*3f40*/  FSEL R14, R14, R31, !P0 ;  /* 0x0000001f0e0e7208 */ /* 0x000fe20004000000 */
[----:B------:R-:W-:Y:S01]  /*3f50*/  FADD R17, -R15, R20 ;  /* 0x000000140f117221 */ /* 0x000fe20000000100 */
[----:B------:R-:W-:-:S03]  /*3f60*/  MOV R23, 0x437c0000 ;  /* 0x437c000000177802 */ /* 0x000fc60000000f00 */
[----:B------:R-:W-:Y:S01]  /*3f70*/  FADD R19, -R14, R21 ;  /* 0x000000150e137221 */ /* 0x000fe20000000100 */
[----:B------:R-:W-:-:S03]  /*3f80*/  FFMA.SAT R16, R17, R22, 0.5 ;  /* 0x3f00000011107423 */ /* 0x000fc60000002016 */
[----:B------:R-:W-:Y:S01]  /*3f90*/  FFMA.SAT R34, R19, R22, 0.5 ;  /* 0x3f00000013227423 */ /* 0x000fe20000002016 */
[----:B------:R-:W-:-:S03]  /*3fa0*/  FFMA.RM R16, R16, R23, 12582913 ;  /* 0x4b40000110107423 */ /* 0x000fc60000004017 */
[----:B------:R-:W-:Y:S01]  /*3fb0*/  FFMA.RM R34, R34, R23, 12582913 ;  /* 0x4b40000122227423 */ /* 0x000fe20000004017 */
[----:B------:R-:W-:-:S03]  /*3fc0*/  FADD R18, R16, -12583039 ;  /* 0xcb40007f10127421 */ /* 0x000fc60000000000 */
[----:B------:R-:W-:Y:S01]  /*3fd0*/  FADD R36, R34, -12583039 ;  /* 0xcb40007f22247421 */ /* 0x000fe20000000000 */
[----:B------:R-:W-:-:S03]  /*3fe0*/  FFMA R18, R17, 1.4426950216293334961, -R18 ;  /* 0x3fb8aa3b11127823 */ /* 0x000fc60000000812 */
[----:B------:R-:W-:Y:S01]  /*3ff0*/  FFMA R36, R19, 1.4426950216293334961, -R36 ;  /* 0x3fb8aa3b13247823 */ /* 0x000fe20000000824 */
[----:B------:R-:W-:-:S03]  /*4000*/  FFMA R18, R17, 1.925963033500011079e-08, R18 ;  /* 0x32a5706011127823 */ /* 0x000fc60000000012 */
[----:B------:R-:W-:Y:S01]  /*4010*/  FFMA R36, R19, 1.925963033500011079e-08, R36 ;  /* 0x32a5706013247823 */ /* 0x000fe20000000024 */
[----:B------:R-:W0:Y:S01]  /*4020*/  MUFU.EX2 R17, R18 ;  /* 0x0000001200117308 */ /* 0x000e220000000800 */
[----:B------:R-:W-:-:S07]  /*4030*/  UISETP.NE.AND UP0, UPT, UR4, URZ, UPT ;  /* 0x000000ff0400728c */ /* 0x000fce000bf05270 */
[----:B------:R-:W1:Y:S01]  /*4040*/  MUFU.EX2 R19, R36 ;  /* 0x0000002400137308 */ /* 0x000e620000000800 */
[----:B------:R-:W-:Y:S02]  /*4050*/  SHF.L.U32 R16, R16, 0x17, RZ ;  /* 0x0000001710107819 */ /* 0x000fe400000006ff */
[----:B------:R-:W-:Y:S01]  /*4060*/  SHF.L.U32 R34, R34, 0x17, RZ ;  /* 0x0000001722227819 */ /* 0x000fe200000006ff */
[----:B------:R-:W-:Y:S02]  /*4070*/  UIADD3 UR5, UPT, UPT, UR10, 0x3080, URZ ;  /* 0x000030800a057890 */ /* 0x000fe4000fffe0ff */
[----:B0-----:R-:W-:Y:S02]  /*4080*/  FMUL R16, R16, R17 ;  /* 0x0000001110107220 */ /* 0x001fe40000400000 */
[----:B------:R-:W-:Y:S01]  /*4090*/  ULEA UR8, UR8, UR5, 0x18 ;  /* 0x0000000508087291 */ /* 0x000fe2000f8ec0ff */
[----:B-1----:R-:W-:Y:S01]  /*40a0*/  FMUL R17, R34, R19 ;  /* 0x0000001322117220 */ /* 0x002fe20000400000 */
[----:B------:R-:W-:Y:S10]  /*40b0*/  BRA.U !UP0, `(.L_x_1) ;  /* 0x0000000108707547 */ /* 0x000ff4000b800000 */
[----:B------:R-:W-:Y:S01]  /*40c0*/  MOV R18, 0x3bbb989d ;  /* 0x3bbb989d00127802 */ /* 0x000fe20000000f00 */
[----:B------:R-:W-:Y:S01]  /*40d0*/  FADD R25, -R15, R20 ;  /* 0x000000140f197221 */ /* 0x000fe20000000100 */
[----:B------:R-:W-:Y:S01]  /*40e0*/  FADD R20, -R14, R21 ;  /* 0x000000150e147221 */ /* 0x000fe20000000100 */
[----:B------:R-:W-:Y:S02]  /*40f0*/  MOV R29, 0x437c0000 ;  /* 0x437c0000001d7802 */ /* 0x000fe40000000f00 */
[-C--:B------:R-:W-:Y:S01]  /*4100*/  FFMA.SAT R19, R25, R18.reuse, 0.5 ;  /* 0x3f00000019137423 */ /* 0x080fe20000002012 */
[----:B------:R-:W-:-:S03]  /*4110*/  FFMA.SAT R18, R20, R18, 0.5 ;  /* 0x3f00000014127423 */ /* 0x000fc60000002012 */
[-C--:B------:R-:W-:Y:S01]  /*4120*/  FFMA.RM R19, R19, R29.reuse, 12582913 ;  /* 0x4b40000113137423 */ /* 0x080fe2000000401d */
[----:B------:R-:W-:-:S03]  /*4130*/  FFMA.RM R18, R18, R29, 12582913 ;  /* 0x4b40000112127423 */ /* 0x000fc6000000401d */
[C---:B------:R-:W-:Y:S01]  /*4140*/  FADD R34, R19.reuse, -12583039 ;  /* 0xcb40007f13227421 */ /* 0x040fe20000000000 */
[----:B------:R-:W-:Y:S01]  /*4150*/  FADD R21, R18, -12583039 ;  /* 0xcb40007f12157421 */ /* 0x000fe20000000000 */
[----:B------:R-:W-:Y:S02]  /*4160*/  SHF.L.U32 R19, R19, 0x17, RZ ;  /* 0x0000001713137819 */ /* 0x000fe400000006ff */
[C---:B------:R-:W-:Y:S01]  /*4170*/  FFMA R34, R25.reuse, 1.4426950216293334961, -R34 ;  /* 0x3fb8aa3b19227823 */ /* 0x040fe20000000822 */
[----:B------:R-:W-:Y:S01]  /*4180*/  FFMA R21, R20, 1.4426950216293334961, -R21 ;  /* 0x3fb8aa3b14157823 */ /* 0x000fe20000000815 */
[----:B------:R-:W-:Y:S02]  /*4190*/  SHF.L.U32 R18, R18, 0x17, RZ ;  /* 0x0000001712127819 */ /* 0x000fe400000006ff */
[----:B------:R-:W-:Y:S01]  /*41a0*/  FFMA R34, R25, 1.925963033500011079e-08, R34 ;  /* 0x32a5706019227823 */ /* 0x000fe20000000022 */
[----:B------:R-:W-:-:S05]  /*41b0*/  FFMA R21, R20, 1.925963033500011079e-08, R21 ;  /* 0x32a5706014157823 */ /* 0x000fca0000000015 */
[----:B------:R-:W0:Y:S08]  /*41c0*/  MUFU.EX2 R34, R34 ;  /* 0x0000002200227308 */ /* 0x000e300000000800 */
[----:B------:R-:W1:Y:S01]  /*41d0*/  MUFU.EX2 R21, R21 ;  /* 0x0000001500157308 */ /* 0x000e620000000800 */
[----:B0-----:R-:W-:-:S04]  /*41e0*/  FMUL R19, R19, R34 ;  /* 0x0000002213137220 */ /* 0x001fc80000400000 */
[-C--:B------:R-:W-:Y:S01]  /*41f0*/  FMUL R13, R13, R19.reuse ;  /* 0x000000130d0d7220 */ /* 0x080fe20000400000 */
[-C--:B------:R-:W-:Y:S01]  /*4200*/  FMUL R24, R24, R19.reuse ;  /* 0x0000001318187220 */ /* 0x080fe20000400000 */
[-C--:B------:R-:W-:Y:S01]  /*4210*/  FMUL R32, R32, R19.reuse ;  /* 0x0000001320207220 */ /* 0x080fe20000400000 */
[----:B------:R-:W-:Y:S01]  /*4220*/  FMUL R30, R30, R19 ;  /* 0x000000131e1e7220 */ /* 0x000fe20000400000 */
[----:B-1----:R-:W-:-:S04]  /*4230*/  FMUL R25, R18, R21 ;  /* 0x0000001512197220 */ /* 0x002fc80000400000 */
[-C--:B------:R-:W-:Y:S01]  /*4240*/  FMUL R26, R26, R25.reuse ;  /* 0x000000191a1a7220 */ /* 0x080fe20000400000 */
[-C--:B------:R-:W-:Y:S01]  /*4250*/  FMUL R28, R28, R25.reuse ;  /* 0x000000191c1c7220 */ /* 0x080fe20000400000 */
[-C--:B------:R-:W-:Y:S01]  /*4260*/  FMUL R3, R3, R25.reuse ;  /* 0x0000001903037220 */ /* 0x080fe20000400000 */
[----:B------:R-:W-:-:S07]  /*4270*/  FMUL R0, R0, R25 ;  /* 0x0000001900007220 */ /* 0x000fce0000400000 */
.L_x_1:
[----:B------:R-:W-:Y:S01]  /*4280*/  FMUL R27, R16, R27 ;  /* 0x0000001b101b7220 */ /* 0x000fe20000400000 */
[----:B------:R-:W-:Y:S01]  /*4290*/  FMUL R12, R17, R12 ;  /* 0x0000000c110c7220 */ /* 0x000fe20000400000 */
[----:B------:R-:W-:-:S06]  /*42a0*/  UMOV UR5, URZ ;  /* 0x000000ff00057c82 */ /* 0x000fcc0008000000 */
.L_x_2:
[----:B------:R-:W-:Y:S01]  /*42b0*/  HFMA2 R17, -RZ, RZ, 0, 7.8678131103515625e-06 ;  /* 0x00000084ff117431 */ /* 0x000fe200000001ff */
[----:B------:R-:W-:-:S06]  /*42c0*/  ULEA UR10, UR5, UR9, 0x2 ;  /* 0x00000009050a7291 */ /* 0x000fcc000f8e10ff */
[----:B------:R-:W-:Y:S01]  /*42d0*/  IMAD R20, R8, R17, UR10 ;  /* 0x0000000a08147e24 */ /* 0x000fe2000f8e0211 */
[----:B------:R-:W-:Y:S02]  /*42e0*/  ULEA UR10, UR5, UR8, 0x8 ;  /* 0x00000008050a7291 */ /* 0x000fe4000f8e40ff */
[----:B------:R-:W-:Y:S02]  /*42f0*/  UIADD3 UR5, UPT, UPT, UR5, 0x2, URZ ;  /* 0x0000000205057890 */ /* 0x000fe4000fffe0ff */
[----:B------:R-:W0:Y:S02]  /*4300*/  LDS R16, [R20] ;  /* 0x0000000014107984 */ /* 0x000e240000000800 */
[----:B------:R-:W-:Y:S01]  /*4310*/  LEA R35, R2, UR10, 0x3 ;  /* 0x0000000a02237c11 */ /* 0x000fe2000f8e18ff */
[----:B------:R-:W-:Y:S01]  /*4320*/  UISETP.NE.AND UP0, UPT, UR5, 0x20, UPT ;  /* 0x000000200500788c */ /* 0x000fe2000bf05270 */
[----:B------:R-:W-:Y:S06]  /*4330*/  BAR.SYNC.DEFER_BLOCKING 0x0 ;  /* 0x0000000000007b1d */ /* 0x000fec0000010000 */
[----:B------:R-:W1:Y:S01]  /*4340*/  LDS R19, [R20+0x84] ;  /* 0x0000840014137984 */ /* 0x000e620000000800 */
[----:B0-----:R-:W-:-:S04]  /*4350*/  FADD R17, -R15, R16 ;  /* 0x000000100f117221 */ /* 0x001fc80000000100 */
[----:B------:R-:W-:-:S04]  /*4360*/  FFMA.SAT R16, R17, R22, 0.5 ;  /* 0x3f00000011107423 */ /* 0x000fc80000002016 */
[----:B------:R-:W-:-:S04]  /*4370*/  FFMA.RM R25, R16, R23, 12582913 ;  /* 0x4b40000110197423 */ /* 0x000fc80000004017 */
[C---:B------:R-:W-:Y:S01]  /*4380*/  FADD R16, R25.reuse, -12583039 ;  /* 0xcb40007f19107421 */ /* 0x040fe20000000000 */
[----:B------:R-:W-:-:S03]  /*4390*/  SHF.L.U32 R25, R25, 0x17, RZ ;  /* 0x0000001719197819 */ /* 0x000fc600000006ff */
[----:B------:R-:W-:-:S04]  /*43a0*/  FFMA R16, R17, 1.4426950216293334961, -R16 ;  /* 0x3fb8aa3b11107823 */ /* 0x000fc80000000810 */
[----:B------:R-:W-:Y:S01]  /*43b0*/  FFMA R31, R17, 1.925963033500011079e-08, R16 ;  /* 0x32a57060111f7823 */ /* 0x000fe20000000010 */
[----:B------:R-:W-:Y:S06]  /*43c0*/  BAR.SYNC.DEFER_BLOCKING 0x0 ;  /* 0x0000000000007b1d */ /* 0x000fec0000010000 */
[----:B------:R-:W0:Y:S01]  /*43d0*/  MUFU.EX2 R36, R31 ;  /* 0x0000001f00247308 */ /* 0x000e220000000800 */
[----:B-1----:R-:W-:-:S04]  /*43e0*/  FADD R19, -R14, R19 ;  /* 0x000000130e137221 */ /* 0x002fc80000000100 */
[----:B------:R-:W-:-:S04]  /*43f0*/  FFMA.SAT R18, R19, R22, 0.5 ;  /* 0x3f00000013127423 */ /* 0x000fc80000002016 */
[----:B------:R-:W-:-:S04]  /*4400*/  FFMA.RM R21, R18, R23, 12582913 ;  /* 0x4b40000112157423 */ /* 0x000fc80000004017 */
[C---:B------:R-:W-:Y:S01]  /*4410*/  FADD R18, R21.reuse, -12583039 ;  /* 0xcb40007f15127421 */ /* 0x040fe20000000000 */
[----:B------:R-:W-:-:S03]  /*4420*/  SHF.L.U32 R37, R21, 0x17, RZ ;  /* 0x0000001715257819 */ /* 0x000fc600000006ff */
[----:B------:R-:W-:Y:S01]  /*4430*/  FFMA R18, R19, 1.4426950216293334961, -R18 ;  /* 0x3fb8aa3b13127823 */ /* 0x000fe20000000812 */
[----:B------:R-:W-:Y:S01]  /*4440*/  BAR.SYNC.DEFER_BLOCKING 0x0 ;  /* 0x0000000000007b1d */ /* 0x000fe20000010000 */
[----:B0-----:R-:W-:Y:S02]  /*4450*/  FMUL R21, R25, R36 ;  /* 0x0000002419157220 */ /* 0x001fe40000400000 */
[----:B------:R-:W-:Y:S02]  /*4460*/  FFMA R29, R19, 1.925963033500011079e-08, R18 ;  /* 0x32a57060131d7823 */ /* 0x000fe40000000012 */
[----:B------:R-:W-:-:S04]  /*4470*/  FADD R27, R21, R27 ;  /* 0x0000001b151b7221 */ /* 0x000fc80000000000 */
[----:B------:R-:W0:Y:S01]  /*4480*/  MUFU.EX2 R29, R29 ;  /* 0x0000001d001d7308 */ /* 0x000e220000000800 */
[----:B------:R-:W1:Y:S01]  /*4490*/  LDS.64 R18, [R35] ;  /* 0x0000000023127984 */ /* 0x000e620000000a00 */
[----:B0-----:R-:W-:Y:S01]  /*44a0*/  FMUL R25, R37, R29 ;  /* 0x0000001d25197220 */ /* 0x001fe20000400000 */
[----:B------:R-:W-:Y:S06]  /*44b0*/  BAR.SYNC.DEFER_BLOCKING 0x0 ;  /* 0x0000000000007b1d */ /* 0x000fec0000010000 */
[----:B------:R-:W0:Y:S04]  /*44c0*/  LDS R34, [R20+0x4] ;  /* 0x0000040014227984 */ /* 0x000e280000000800 */
[----:B------:R-:W2:Y:S01]  /*44d0*/  LDS.64 R16, [R35+0x80] ;  /* 0x0000800023107984 */ /* 0x000ea20000000a00 */
[----:B------:R-:W-:Y:S01]  /*44e0*/  BAR.SYNC.DEFER_BLOCKING 0x0 ;  /* 0x0000000000007b1d */ /* 0x000fe20000010000 */
[-C--:B-1----:R-:W-:Y:S01]  /*44f0*/  FFMA R29, R25, R18.reuse, R26 ;  /* 0x00000012191d7223 */ /* 0x082fe2000000001a */
[C---:B------:R-:W-:Y:S01]  /*4500*/  FFMA R13, R21.reuse, R18, R13 ;  /* 0x00000012150d7223 */ /* 0x040fe2000000000d */
[-C--:B------:R-:W-:Y:S01]  /*4510*/  FFMA R24, R21, R19.reuse, R24 ;  /* 0x0000001315187223 */ /* 0x080fe20000000018 */
[----:B------:R-:W-:-:S02]  /*4520*/  FFMA R28, R25, R19, R28 ;  /* 0x00000013191c7223 */ /* 0x000fc4000000001c */
[----:B------:R-:W1:Y:S01]  /*4530*/  LDS R33, [R20+0x88] ;  /* 0x0000880014217984 */ /* 0x000e620000000800 */
[----:B0-----:R-:W-:-:S04]  /*4540*/  FADD R37, -R15, R34 ;  /* 0x000000220f257221 */ /* 0x001fc80000000100 */
[----:B------:R-:W-:Y:S01]  /*4550*/  FFMA.SAT R26, R37, R22, 0.5 ;  /* 0x3f000000251a7423 */ /* 0x000fe20000002016 */
[CC--:B--2---:R-:W-:Y:S01]  /*4560*/  FFMA R31, R21.reuse, R16.reuse, R32 ;  /* 0x00000010151f7223 */ /* 0x0c4fe20000000020 */
[----:B------:R-:W-:Y:S01]  /*4570*/  FFMA R30, R21, R17, R30 ;  /* 0x00000011151e7223 */ /* 0x000fe2000000001e */
[C---:B------:R-:W-:Y:S01]  /*4580*/  FFMA R3, R25.reuse, R16, R3 ;  /* 0x0000001019037223 */ /* 0x040fe20000000003 */
[----:B------:R-:W-:Y:S01]  /*4590*/  FFMA.RM R26, R26, R23, 12582913 ;  /* 0x4b4000011a1a7423 */ /* 0x000fe20000004017 */
[----:B------:R-:W-:-:S03]  /*45a0*/  FFMA R0, R25, R17, R0 ;  /* 0x0000001119007223 */ /* 0x000fc60000000000 */
[----:B------:R-:W-:-:S04]  /*45b0*/  FADD R18, R26, -12583039 ;  /* 0xcb40007f1a127421 */ /* 0x000fc80000000000 */
[----:B------:R-:W-:-:S04]  /*45c0*/  FFMA R18, R37, 1.4426950216293334961, -R18 ;  /* 0x3fb8aa3b25127823 */ /* 0x000fc80000000812 */
[----:B------:R-:W-:Y:S01]  /*45d0*/  FFMA R32, R37, 1.925963033500011079e-08, R18 ;  /* 0x32a5706025207823 */ /* 0x000fe20000000012 */
[----:B------:R-:W-:Y:S01]  /*45e0*/  BAR.SYNC.DEFER_BLOCKING 0x0 ;  /* 0x0000000000007b1d */ /* 0x000fe20000010000 */
[----:B------:R-:W-:-:S05]  /*45f0*/  SHF.L.U32 R37, R26, 0x17, RZ ;  /* 0x000000171a257819 */ /* 0x000fca00000006ff */
[----:B------:R-:W0:Y:S01]  /*4600*/  MUFU.EX2 R32, R32 ;  /* 0x0000002000207308 */ /* 0x000e220000000800 */
[----:B-1----:R-:W-:-:S04]  /*4610*/  FADD R33, -R14, R33 ;  /* 0x000000210e217221 */ /* 0x002fc80000000100 */
[----:B------:R-:W-:-:S04]  /*4620*/  FFMA.SAT R34, R33, R22, 0.5 ;  /* 0x3f00000021227423 */ /* 0x000fc80000002016 */
[----:B------:R-:W-:-:S04]  /*4630*/  FFMA.RM R34, R34, R23, 12582913 ;  /* 0x4b40000122227423 */ /* 0x000fc80000004017 */
[C---:B------:R-:W-:Y:S01]  /*4640*/  FADD R20, R34.reuse, -12583039 ;  /* 0xcb40007f22147421 */ /* 0x040fe20000000000 */
[----:B------:R-:W-:Y:S01]  /*4650*/  BAR.SYNC.DEFER_BLOCKING 0x0 ;  /* 0x0000000000007b1d */ /* 0x000fe20000010000 */
[----:B------:R-:W-:Y:S01]  /*4660*/  SHF.L.U32 R26, R34, 0x17, RZ ;  /* 0x00000017221a7819 */ /* 0x000fe200000006ff */
[----:B0-----:R-:W-:Y:S01]  /*4670*/  FMUL R34, R37, R32 ;  /* 0x0000002025227220 */ /* 0x001fe20000400000 */
[----:B------:R-:W-:-:S03]  /*4680*/  FFMA R20, R33, 1.4426950216293334961, -R20 ;  /* 0x3fb8aa3b21147823 */ /* 0x000fc60000000814 */
[----:B------:R-:W-:Y:S01]  /*4690*/  FADD R27, R27, R34 ;  /* 0x000000221b1b7221 */ /* 0x000fe20000000000 */
[----:B------:R-:W-:-:S04]  /*46a0*/  FFMA R36, R33, 1.925963033500011079e-08, R20 ;  /* 0x32a5706021247823 */ /* 0x000fc80000000014 */
[----:B------:R-:W0:Y:S01]  /*46b0*/  MUFU.EX2 R33, R36 ;  /* 0x0000002400217308 */ /* 0x000e220000000800 */
[----:B------:R-:W1:Y:S01]  /*46c0*/  LDS.64 R18, [R35+0x100] ;  /* 0x0001000023127984 */ /* 0x000e620000000a00 */
[----:B------:R-:W-:Y:S01]  /*46d0*/  BAR.SYNC.DEFER_BLOCKING 0x0 ;  /* 0x0000000000007b1d */ /* 0x000fe20000010000 */
[----:B0-----:R-:W-:Y:S01]  /*46e0*/  FMUL R16, R26, R33 ;  /* 0x000000211a107220 */ /* 0x001fe20000400000 */
[----:B------:R-:W-:-:S04]  /*46f0*/  FADD R33, R25, R12 ;  /* 0x0000000c19217221 */ /* 0x000fc80000000000 */
[----:B------:R-:W-:Y:S01]  /*4700*/  FADD R12, R33, R16 ;  /* 0x00000010210c7221 */ /* 0x000fe20000000000 */
[----:B------:R-:W0:Y:S01]  /*4710*/  LDS.64 R20, [R35+0x180] ;  /* 0x0001800023147984 */ /* 0x000e220000000a00 */
[-C--:B-1----:R-:W-:Y:S01]  /*4720*/  FFMA R13, R34, R18.reuse, R13 ;  /* 0x00000012220d7223 */ /* 0x082fe2000000000d */
[----:B------:R-:W-:Y:S01]  /*4730*/  FFMA R26, R16, R18, R29 ;  /* 0x00000012101a7223 */ /* 0x000fe2000000001d */
[-C--:B------:R-:W-:Y:S01]  /*4740*/  FFMA R24, R34, R19.reuse, R24 ;  /* 0x0000001322187223 */ /* 0x080fe20000000018 */
[----:B------:R-:W-:Y:S01]  /*4750*/  FFMA R28, R16, R19, R28 ;  /* 0x00000013101c7223 */ /* 0x000fe2000000001c */
[CC--:B0-----:R-:W-:Y:S01]  /*4760*/  FFMA R32, R34.reuse, R20.reuse, R31 ;  /* 0x0000001422207223 */ /* 0x0c1fe2000000001f */
[-C--:B------:R-:W-:Y:S01]  /*4770*/  FFMA R30, R34, R21.reuse, R30 ;  /* 0x00000015221e7223 */ /* 0x080fe2000000001e */
[C---:B------:R-:W-:Y:S01]  /*4780*/  FFMA R3, R16.reuse, R20, R3 ;  /* 0x0000001410037223 */ /* 0x040fe20000000003 */
[----:B------:R-:W-:Y:S01]  /*4790*/  FFMA R0, R16, R21, R0 ;  /* 0x0000001510007223 */ /* 0x000fe20000000000 */
[----:B------:R-:W-:Y:S06]  /*47a0*/  BRA.U UP0, `(.L_x_2) ;  /* 0xfffffff900c07547 */ /* 0x000fec000b83ffff */
[----:B------:R-:W0:Y:S01]  /*47b0*/  LDCU UR5, c[0x0][0x3b4] ;  /* 0x00007680ff0577ac */ /* 0x000e220008000800 */
[----:B------:R-:W-:Y:S02]  /*47c0*/  MOV R21, R14 ;  /* 0x0000000e00157202 */ /* 0x000fe40000000f00 */
[----:B------:R-:W-:Y:S01]  /*47d0*/  MOV R20, R15 ;  /* 0x0000000f00147202 */ /* 0x000fe20000000f00 */
[----:B------:R-:W-:-:S04]  /*47e0*/  UIADD3 UR4, UPT, UPT, UR4, 0x1, URZ ;  /* 0x0000000104047890 */ /* 0x000fc8000fffe0ff */
[----:B0-----:R-:W-:Y:S01]  /*47f0*/  UISETP.NE.AND UP0, UPT, UR4, UR5, UPT ;  /* 0x000000050400728c */ /* 0x001fe2000bf05270 */
[----:B------:R-:W-:Y:S08]  /*4800*/  BAR.SYNC.DEFER_BLOCKING 0x0 ;  /* 0x0000000000007b1d */ /* 0x000ff00000010000 */
[----:B------:R-:W-:Y:S05]  /*4810*/  BRA.U UP0, `(.L_x_3) ;  /* 0xffffffbd00647547 */ /* 0x000fea000b83ffff */
.L_x_0:
[----:B------:R-:W0:Y:S01]  /*4820*/  MUFU.RCP R6, R27 ;  /* 0x0000001b00067308 */ /* 0x000e220000001000 */
[----:B------:R-:W-:Y:S01]  /*4830*/  LEA R2, R2, UR6, 0x1 ;  /* 0x0000000602027c11 */ /* 0x000fe2000f8e08ff */
[----:B------:R-:W-:Y:S06]  /*4840*/  BSSY.RECONVERGENT B0, `(.L_x_4) ;  /* 0x000000d000007945 */ /* 0x000fec0003800200 */
[----:B------:R-:W1:Y:S01]  /*4850*/  FCHK P0, R13, R27 ;  /* 0x0000001b0d007302 */ /* 0x000e620000000000 */
[----:B0-----:R-:W-:-:S04]  /*4860*/  FFMA R5, R6, -R27, 1 ;  /* 0x3f80000006057423 */ /* 0x001fc8000000081b */
[----:B------:R-:W-:Y:S01]  /*4870*/  FFMA R6, R6, R5, R6 ;  /* 0x0000000506067223 */ /* 0x000fe20000000006 */
[----:B------:R-:W-:-:S03]  /*4880*/  LEA R5, R4, UR7, 0x7 ;  /* 0x0000000704057c11 */ /* 0x000fc6000f8e38ff */
[----:B------:R-:W-:Y:S01]  /*4890*/  FFMA R8, R6, R13, RZ ;  /* 0x0000000d06087223 */ /* 0x000fe200000000ff */
[----:B------:R-:W-:-:S03]  /*48a0*/  IADD3 R4, PT, PT, R2, R5, RZ ;  /* 0x0000000502047210 */ /* 0x000fc60007ffe0ff */
[----:B------:R-:W-:-:S04]  /*48b0*/  FFMA R7, R8, -R27, R13 ;  /* 0x8000001b08077223 */ /* 0x000fc8000000000d */
[----:B------:R-:W-:Y:S01]  /*48c0*/  FFMA R9, R6, R7, R8 ;  /* 0x0000000706097223 */ /* 0x000fe20000000008 */
[----:B-1----:R-:W-:Y:S06]  /*48d0*/  @!P0 BRA `(.L_x_5) ;  /* 0x00000000000c8947 */ /* 0x002fec0003800000 */
[----:B------:R-:W-:Y:S02]  /*48e0*/  MOV R2, R27 ;  /* 0x0000001b00027202 */ /* 0x000fe40000000f00 */
[----:B------:R-:W-:-:S07]  /*48f0*/  MOV R6, 0x4910 ;  /* 0x0000491000067802 */ /* 0x000fce0000000f00 */
[----:B------:R-:W-:Y:S05]  /*4900*/  CALL.REL.NOINC `($__internal_0_$__cuda_sm3x_div_rn_noftz_f32_slowpath) ;  /* 0x00000008001c7944 */ /* 0x000fea0003c00000 */
.L_x_5:
[----:B------:R-:W-:Y:S05]  /*4910*/  BSYNC.RECONVERGENT B0 ;  /* 0x0000000000007941 */ /* 0x000fea0003800200 */
.L_x_4:
[----:B------:R-:W0:Y:S01]  /*4920*/  LDC.64 R6, c[0x0][0x380] ;  /* 0x0000e000ff067b82 */ /* 0x000e220000000a00 */
[----:B------:R-:W1:Y:S01]  /*4930*/  MUFU.RCP R2, R27 ;  /* 0x0000001b00027308 */ /* 0x000e620000001000 */
[----:B------:R-:W-:Y:S07]  /*4940*/  BSSY.RECONVERGENT B0, `(.L_x_6) ;  /* 0x000000f000007945 */ /* 0x000fee0003800200 */
[----:B------:R-:W2:Y:S01]  /*4950*/  FCHK P0, R24, R27 ;  /* 0x0000001b18007302 */ /* 0x000ea20000000000 */
[----:B-1----:R-:W-:-:S04]  /*4960*/  FFMA R5, R2, -R27, 1 ;  /* 0x3f80000002057423 */ /* 0x002fc8000000081b */
[----:B------:R-:W-:Y:S01]  /*4970*/  FFMA R5, R2, R5, R2 ;  /* 0x0000000502057223 */ /* 0x000fe20000000002 */
[----:B0-----:R-:W-:-:S04]  /*4980*/  IMAD.WIDE.U32 R6, R4, 0x4, R6 ;  /* 0x0000000404067825 */ /* 0x001fc800078e0006 */
[----:B------:R-:W-:Y:S01]  /*4990*/  FFMA R11, R5, R24, RZ ;  /* 0x00000018050b7223 */ /* 0x000fe200000000ff */
[----:B------:R0:W-:Y:S03]  /*49a0*/  STG.E desc[UR12][R6.64], R9 ;  /* 0x0000000906007986 */ /* 0x0001e6000c10190c */
[----:B------:R-:W-:-:S04]  /*49b0*/  FFMA R2, R11, -R27, R24 ;  /* 0x8000001b0b027223 */ /* 0x000fc80000000018 */
[----:B------:R-:W-:Y:S01]  /*49c0*/  FFMA R11, R5, R2, R11 ;  /* 0x00000002050b7223 */ /* 0x000fe2000000000b */
[----:B--2---:R-:W-:Y:S06]  /*49d0*/  @!P0 BRA `(.L_x_7) ;  /* 0x0000000000148947 */ /* 0x004fec0003800000 */
[----:B------:R-:W-:Y:S02]  /*49e0*/  MOV R13, R24 ;  /* 0x00000018000d7202 */ /* 0x000fe40000000f00 */
[----:B------:R-:W-:Y:S02]  /*49f0*/  MOV R2, R27 ;  /* 0x0000001b00027202 */ /* 0x000fe40000000f00 */
[----:B0-----:R-:W-:-:S07]  /*4a00*/  MOV R6, 0x4a20 ;  /* 0x00004a2000067802 */ /* 0x001fce0000000f00 */
[----:B------:R-:W-:Y:S05]  /*4a10*/  CALL.REL.NOINC `($__internal_0_$__cuda_sm3x_div_rn_noftz_f32_slowpath) ;  /* 0x0000000400d87944 */ /* 0x000fea0003c00000 */
[----:B------:R-:W-:-:S07]  /*4a20*/  MOV R11, R9 ;  /* 0x00000009000b7202 */ /* 0x000fce0000000f00 */
.L_x_7:
[----:B------:R-:W-:Y:S05]  /*4a30*/  BSYNC.RECONVERGENT B0 ;  /* 0x0000000000007941 */ /* 0x000fea0003800200 */
.L_x_6:
[----:B0-----:R-:W0:Y:S01]  /*4a40*/  LDC.64 R6, c[0x0][0x380] ;  /* 0x0000e000ff067b82 */ /* 0x001e220000000a00 */
[----:B------:R-:W1:Y:S01]  /*4a50*/  MUFU.RCP R9, R12 ;  /* 0x0000000c00097308 */ /* 0x000e620000001000 */
[----:B------:R-:W-:Y:S01]  /*4a60*/  IADD3 R5, PT, PT, R4, 0x1, RZ ;  /* 0x0000000104057810 */ /* 0x000fe20007ffe0ff */
[----:B------:R-:W-:Y:S06]  /*4a70*/  BSSY.RECONVERGENT B0, `(.L_x_8) ;  /* 0x000000f000007945 */ /* 0x000fec0003800200 */
[----:B------:R-:W2:Y:S01]  /*4a80*/  FCHK P0, R26, R12 ;  /* 0x0000000c1a007302 */ /* 0x000ea20000000000 */
[----:B-1----:R-:W-:Y:S01]  /*4a90*/  FFMA R2, R9, -R12, 1 ;  /* 0x3f80000009027423 */ /* 0x002fe2000000080c */
[----:B0-----:R-:W-:-:S04]  /*4aa0*/  IMAD.WIDE.U32 R6, R5, 0x4, R6 ;  /* 0x0000000405067825 */ /* 0x001fc800078e0006 */
[----:B------:R-:W-:Y:S01]  /*4ab0*/  FFMA R5, R9, R2, R9 ;  /* 0x0000000209057223 */ /* 0x000fe20000000009 */
[----:B------:R0:W-:Y:S03]  /*4ac0*/  STG.E desc[UR12][R6.64], R11 ;  /* 0x0000000b06007986 */ /* 0x0001e6000c10190c */
[----:B------:R-:W-:-:S04]  /*4ad0*/  FFMA R9, R5, R26, RZ ;  /* 0x0000001a05097223 */ /* 0x000fc800000000ff */
[----:B------:R-:W-:-:S04]  /*4ae0*/  FFMA R2, R9, -R12, R26 ;  /* 0x8000000c09027223 */ /* 0x000fc8000000001a */
[----:B------:R-:W-:Y:S01]  /*4af0*/  FFMA R9, R5, R2, R9 ;  /* 0x0000000205097223 */ /* 0x000fe20000000009 */
[----:B------:R-:W-:Y:S01]  /*4b00*/  IADD3 R5, PT, PT, R4, 0x40, RZ ;  /* 0x0000004004057810 */ /* 0x000fe20007ffe0ff */
[----:B0-2---:R-:W-:Y:S06]  /*4b10*/  @!P0 BRA `(.L_x_9) ;  /* 0x0000000000108947 */ /* 0x005fec0003800000 */
[----:B------:R-:W-:Y:S02]  /*4b20*/  MOV R13, R26 ;  /* 0x0000001a000d7202 */ /* 0x000fe40000000f00 */
[----:B------:R-:W-:Y:S02]  /*4b30*/  MOV R2, R12 ;  /* 0x0000000c00027202 */ /* 0x000fe40000000f00 */
[----:B------:R-:W-:-:S07]  /*4b40*/  MOV R6, 0x4b60 ;  /* 0x00004b6000067802 */ /* 0x000fce0000000f00 */
[----:B------:R-:W-:Y:S05]  /*4b50*/  CALL.REL.NOINC `($__internal_0_$__cuda_sm3x_div_rn_noftz_f32_slowpath) ;  /* 0x0000000400887944 */ /* 0x000fea0003c00000 */
.L_x_9:
[----:B------:R-:W-:Y:S05]  /*4b60*/  BSYNC.RECONVERGENT B0 ;  /* 0x0000000000007941 */ /* 0x000fea0003800200 */
.L_x_8:
[----:B------:R-:W0:Y:S01]  /*4b70*/  LDC.64 R6, c[0x0][0x380] ;  /* 0x0000e000ff067b82 */ /* 0x000e220000000a00 */
[----:B------:R-:W1:Y:S01]  /*4b80*/  MUFU.RCP R11, R12 ;  /* 0x0000000c000b7308 */ /* 0x000e620000001000 */
[----:B------:R-:W-:Y:S07]  /*4b90*/  BSSY.RECONVERGENT B0, `(.L_x_10) ;  /* 0x000000f000007945 */ /* 0x000fee0003800200 */
        /* <DEDUP_REMOVED lines=8> */
[----:B0-2---:R-:W-:Y:S06]  /*4c20*/  @!P0 BRA `(.L_x_11) ;  /* 0x0000000000148947 */ /* 0x005fec0003800000 */
[----:B------:R-:W-:Y:S02]  /*4c30*/  MOV R13, R28 ;  /* 0x0000001c000d7202 */ /* 0x000fe40000000f00 */
[----:B------:R-:W-:Y:S02]  /*4c40*/  MOV R2, R12 ;  /* 0x0000000c00027202 */ /* 0x000fe40000000f00 */
[----:B------:R-:W-:-:S07]  /*4c50*/  MOV R6, 0x4c70 ;  /* 0x00004c7000067802 */ /* 0x000fce0000000f00 */
[----:B------:R-:W-:Y:S05]  /*4c60*/  CALL.REL.NOINC `($__internal_0_$__cuda_sm3x_div_rn_noftz_f32_slowpath) ;  /* 0x0000000400447944 */ /* 0x000fea0003c00000 */
[----:B------:R-:W-:-:S07]  /*4c70*/  MOV R11, R9 ;  /* 0x00000009000b7202 */ /* 0x000fce0000000f00 */
.L_x_11:
[----:B------:R-:W-:Y:S05]  /*4c80*/  BSYNC.RECONVERGENT B0 ;  /* 0x0000000000007941 */ /* 0x000fea0003800200 */
.L_x_10:
[----:B------:R-:W0:Y:S01]  /*4c90*/  LDC.64 R6, c[0x0][0x380] ;  /* 0x0000e000ff067b82 */ /* 0x000e220000000a00 */
[----:B------:R-:W1:Y:S01]  /*4ca0*/  MUFU.RCP R2, R27 ;  /* 0x0000001b00027308 */ /* 0x000e620000001000 */
[----:B------:R-:W-:Y:S01]  /*4cb0*/  IADD3 R5, PT, PT, R4, 0x41, RZ ;  /* 0x0000004104057810 */ /* 0x000fe20007ffe0ff */
[----:B------:R-:W-:Y:S06]  /*4cc0*/  BSSY.RECONVERGENT B0, `(.L_x_12) ;  /* 0x000000f000007945 */ /* 0x000fec0003800200 */
[----:B------:R-:W2:Y:S01]  /*4cd0*/  FCHK P0, R32, R27 ;  /* 0x0000001b20007302 */ /* 0x000ea20000000000 */
[----:B0-----:R-:W-:-:S04]  /*4ce0*/  IMAD.WIDE.U32 R6, R5, 0x4, R6 ;  /* 0x0000000405067825 */ /* 0x001fc800078e0006 */
[C---:B-1----:R-:W-:Y:S01]  /*4cf0*/  FFMA R5, R2.reuse, -R27, 1 ;  /* 0x3f80000002057423 */ /* 0x042fe2000000081b */
[----:B------:R0:W-:Y:S03]  /*4d00*/  STG.E desc[UR12][R6.64], R11 ;  /* 0x0000000b06007986 */ /* 0x0001e6000c10190c */
[----:B------:R-:W-:-:S04]  /*4d10*/  FFMA R5, R2, R5, R2 ;  /* 0x0000000502057223 */ /* 0x000fc80000000002 */
        /* <DEDUP_REMOVED lines=9> */
.L_x_13:
[----:B------:R-:W-:Y:S05]  /*4db0*/  BSYNC.RECONVERGENT B0 ;  /* 0x0000000000007941 */ /* 0x000fea0003800200 */
.L_x_12:
[----:B------:R-:W0:Y:S01]  /*4dc0*/  LDC.64 R6, c[0x0][0x380] ;  /* 0x0000e000ff067b82 */ /* 0x000e220000000a00 */
[----:B------:R-:W1:Y:S01]  /*4dd0*/  MUFU.RCP R2, R27 ;  /* 0x0000001b00027308 */ /* 0x000e620000001000 */
[----:B------:R-:W-:Y:S07]  /*4de0*/  BSSY.RECONVERGENT B0, `(.L_x_14) ;  /* 0x000000f000007945 */ /* 0x000fee0003800200 */
        /* <DEDUP_REMOVED lines=14> */
.L_x_15:
[----:B------:R-:W-:Y:S05]  /*4ed0*/  BSYNC.RECONVERGENT B0 ;  /* 0x0000000000007941 */ /* 0x000fea0003800200 */
.L_x_14:
[----:B------:R-:W0:Y:S01]  /*4ee0*/  LDC.64 R6, c[0x0][0x380] ;  /* 0x0000e000ff067b82 */ /* 0x000e220000000a00 */
[----:B------:R-:W1:Y:S01]  /*4ef0*/  MUFU.RCP R9, R12 ;  /* 0x0000000c00097308 */ /* 0x000e620000001000 */
[----:B------:R-:W-:Y:S01]  /*4f00*/  IADD3 R5, PT, PT, R4, 0x21, RZ ;  /* 0x0000002104057810 */ /* 0x000fe20007ffe0ff */
[----:B------:R-:W-:Y:S06]  /*4f10*/  BSSY.RECONVERGENT B0, `(.L_x_16) ;  /* 0x000000f000007945 */ /* 0x000fec0003800200 */
        /* <DEDUP_REMOVED lines=8> */
[----:B------:R-:W-:Y:S01]  /*4fa0*/  IADD3 R5, PT, PT, R4, 0x60, RZ ;  /* 0x0000006004057810 */ /* 0x000fe20007ffe0ff */
[----:B--2---:R-:W-:Y:S06]  /*4fb0*/  @!P0 BRA `(.L_x_17) ;  /* 0x0000000000108947 */ /* 0x004fec0003800000 */
[----:B------:R-:W-:Y:S02]  /*4fc0*/  MOV R13, R3 ;  /* 0x00000003000d7202 */ /* 0x000fe40000000f00 */
[----:B------:R-:W-:Y:S02]  /*4fd0*/  MOV R2, R12 ;  /* 0x0000000c00027202 */ /* 0x000fe40000000f00 */
[----:B0-----:R-:W-:-:S07]  /*4fe0*/  MOV R6, 0x5000 ;  /* 0x0000500000067802 */ /* 0x001fce0000000f00 */
[----:B------:R-:W-:Y:S05]  /*4ff0*/  CALL.REL.NOINC `($__internal_0_$__cuda_sm3x_div_rn_noftz_f32_slowpath) ;  /* 0x0000000000607944 */ /* 0x000fea0003c00000 */
.L_x_17:
[----:B------:R-:W-:Y:S05]  /*5000*/  BSYNC.RECONVERGENT B0 ;  /* 0x0000000000007941 */ /* 0x000fea0003800200 */
.L_x_16:
[----:B0-----:R-:W0:Y:S01]  /*5010*/  LDC.64 R6, c[0x0][0x380] ;  /* 0x0000e000ff067b82 */ /* 0x001e220000000a00 */
        /* <DEDUP_REMOVED lines=16> */
.L_x_19:
[----:B------:R-:W-:Y:S05]  /*5120*/  BSYNC.RECONVERGENT B0 ;  /* 0x0000000000007941 */ /* 0x000fea0003800200 */
.L_x_18:
[----:B------:R-:W1:Y:S01]  /*5130*/  LDC.64 R2, c[0x0][0x380] ;  /* 0x0000e000ff027b82 */ /* 0x000e620000000a00 */
[----:B0-----:R-:W-:-:S05]  /*5140*/  IADD3 R7, PT, PT, R4, 0x61, RZ ;  /* 0x0000006104077810 */ /* 0x001fca0007ffe0ff */
[----:B-1----:R-:W-:-:S05]  /*5150*/  IMAD.WIDE.U32 R2, R7, 0x4, R2 ;  /* 0x0000000407027825 */ /* 0x002fca00078e0002 */
[----:B------:R-:W-:Y:S01]  /*5160*/  STG.E desc[UR12][R2.64], R5 ;  /* 0x0000000502007986 */ /* 0x000fe2000c10190c */
[----:B------:R-:W-:Y:S05]  /*5170*/  EXIT ;  /* 0x000000000000794d */ /* 0x000fea0003800000 */
        .weak           $__internal_0_$__cuda_sm3x_div_rn_noftz_f32_slowpath
        .type           $__internal_0_$__cuda_sm3x_div_rn_noftz_f32_slowpath,@function
        .size           $__internal_0_$__cuda_sm3x_div_rn_noftz_f32_slowpath,(.L_x_52 - $__internal_0_$__cuda_sm3x_div_rn_noftz_f32_slowpath)
$__internal_0_$__cuda_sm3x_div_rn_noftz_f32_slowpath:
[----:B------:R-:W-:Y:S01]  /*5180*/  SHF.R.U32.HI R8, RZ, 0x17, R2 ;  /* 0x00000017ff087819 */ /* 0x000fe20000011602 */
[----:B------:R-:W-:Y:S01]  /*5190*/  BSSY.RECONVERGENT B1, `(.L_x_20) ;  /* 0x0000062000017945 */ /* 0x000fe20003800200 */
[----:B------:R-:W-:Y:S02]  /*51a0*/  SHF.R.U32.HI R7, RZ, 0x17, R13 ;  /* 0x00000017ff077819 */ /* 0x000fe4000001160d */
[----:B------:R-:W-:Y:S02]  /*51b0*/  LOP3.LUT R17, R8, 0xff, RZ, 0xc0, !PT ;  /* 0x000000ff08117812 */ /* 0x000fe400078ec0ff */
[----:B------:R-:W-:Y:S02]  /*51c0*/  LOP3.LUT R8, R7, 0xff, RZ, 0xc0, !PT ;  /* 0x000000ff07087812 */ /* 0x000fe400078ec0ff */
[----:B------:R-:W-:Y:S02]  /*51d0*/  IADD3 R10, PT, PT, R17, -0x1, RZ ;  /* 0xffffffff110a7810 */ /* 0x000fe40007ffe0ff */
[----:B------:R-:W-:-:S02]  /*51e0*/  IADD3 R9, PT, PT, R8, -0x1, RZ ;  /* 0xffffffff08097810 */ /* 0x000fc40007ffe0ff */
[----:B------:R-:W-:-:S04]  /*51f0*/  ISETP.GT.U32.AND P0, PT, R10, 0xfd, PT ;  /* 0x000000fd0a00780c */ /* 0x000fc80003f04070 */
[----:B------:R-:W-:-:S13]  /*5200*/  ISETP.GT.U32.OR P0, PT, R9, 0xfd, P0 ;  /* 0x000000fd0900780c */ /* 0x000fda0000704470 */
[----:B------:R-:W-:Y:S01]  /*5210*/  @!P0 MOV R7, RZ ;  /* 0x000000ff00078202 */ /* 0x000fe20000000f00 */
[----:B------:R-:W-:Y:S06]  /*5220*/  @!P0 BRA `(.L_x_21) ;  /* 0x00000000005c8947 */ /* 0x000fec0003800000 */
[----:B------:R-:W-:Y:S02]  /*5230*/  FSETP.GTU.FTZ.AND P0, PT, |R13|, +INF , PT ;  /* 0x7f8000000d00780b */ /* 0x000fe40003f1c200 */
[----:B------:R-:W-:-:S04]  /*5240*/  FSETP.GTU.FTZ.AND P1, PT, |R2|, +INF , PT ;  /* 0x7f8000000200780b */ /* 0x000fc80003f3c200 */
[----:B------:R-:W-:-:S13]  /*5250*/  PLOP3.LUT P0, PT, P0, P1, PT, 0xf8, 0x8f ;  /* 0x00000000008f781c */ /* 0x000fda0000703f70 */
[----:B------:R-:W-:Y:S05]  /*5260*/  @P0 BRA `(.L_x_22) ;  /* 0x00000004004c0947 */ /* 0x000fea0003800000 */
[----:B------:R-:W-:-:S13]  /*5270*/  LOP3.LUT P0, RZ, R2, 0x7fffffff, R13, 0xc8, !PT ;  /* 0x7fffffff02ff7812 */ /* 0x000fda000780c80d */
[----:B------:R-:W-:Y:S05]  /*5280*/  @!P0 BRA `(.L_x_23) ;  /* 0x00000004003c8947 */ /* 0x000fea0003800000 */
[C---:B------:R-:W-:Y:S02]  /*5290*/  FSETP.NEU.FTZ.AND P2, PT, |R13|.reuse, +INF , PT ;  /* 0x7f8000000d00780b */ /* 0x040fe40003f5d200 */
[----:B------:R-:W-:Y:S02]  /*52a0*/  FSETP.NEU.FTZ.AND P1, PT, |R2|, +INF , PT ;  /* 0x7f8000000200780b */ /* 0x000fe40003f3d200 */
[----:B------:R-:W-:-:S11]  /*52b0*/  FSETP.NEU.FTZ.AND P0, PT, |R13|, +INF , PT ;  /* 0x7f8000000d00780b */ /* 0x000fd60003f1d200 */
[----:B------:R-:W-:Y:S05]  /*52c0*/  @!P1 BRA !P2, `(.L_x_23) ;  /* 0x00000004002c9947 */ /* 0x000fea0005000000 */
[----:B------:R-:W-:-:S04]  /*52d0*/  LOP3.LUT P2, RZ, R13, 0x7fffffff, RZ, 0xc0, !PT ;  /* 0x7fffffff0dff7812 */ /* 0x000fc8000784c0ff */
[----:B------:R-:W-:-:S13]  /*52e0*/  PLOP3.LUT P1, PT, P1, P2, PT, 0x2f, 0xf2 ;  /* 0x0000000000f2781c */ /* 0x000fda0000f24577 */
[----:B------:R-:W-:Y:S05]  /*52f0*/  @P1 BRA `(.L_x_24) ;  /* 0x0000000400181947 */ /* 0x000fea0003800000 */
[----:B------:R-:W-:-:S04]  /*5300*/  LOP3.LUT P1, RZ, R2, 0x7fffffff, RZ, 0xc0, !PT ;  /* 0x7fffffff02ff7812 */ /* 0x000fc8000782c0ff */
[----:B------:R-:W-:-:S13]  /*5310*/  PLOP3.LUT P0, PT, P0, P1, PT, 0x2f, 0xf2 ;  /* 0x0000000000f2781c */ /* 0x000fda0000702577 */
[----:B------:R-:W-:Y:S05]  /*5320*/  @P0 BRA `(.L_x_25) ;  /* 0x0000000400000947 */ /* 0x000fea0003800000 */
[----:B------:R-:W-:Y:S02]  /*5330*/  ISETP.GE.AND P0, PT, R9, RZ, PT ;  /* 0x000000ff0900720c */ /* 0x000fe40003f06270 */
[----:B------:R-:W-:-:S11]  /*5340*/  ISETP.GE.AND P1, PT, R10, RZ, PT ;  /* 0x000000ff0a00720c */ /* 0x000fd60003f26270 */
[----:B------:R-:W-:Y:S01]  /*5350*/  @P0 MOV R7, RZ ;  /* 0x000000ff00070202 */ /* 0x000fe20000000f00 */
[----:B------:R-:W-:Y:S01]  /*5360*/  @!P0 FFMA R13, R13, 1.84467440737095516160e+19, RZ ;  /* 0x5f8000000d0d8823 */ /* 0x000fe200000000ff */
[----:B------:R-:W-:Y:S01]  /*5370*/  @!P0 MOV R7, 0xffffffc0 ;  /* 0xffffffc000078802 */ /* 0x000fe20000000f00 */
[----:B------:R-:W-:-:S03]  /*5380*/  @!P1 FFMA R2, R2, 1.84467440737095516160e+19, RZ ;  /* 0x5f80000002029823 */ /* 0x000fc600000000ff */
[----:B------:R-:W-:-:S07]  /*5390*/  @!P1 IADD3 R7, PT, PT, R7, 0x40, RZ ;  /* 0x0000004007079810 */ /* 0x000fce0007ffe0ff */
.L_x_21:
[----:B------:R-:W-:Y:S01]  /*53a0*/  LEA R9, R17, 0xc0800000, 0x17 ;  /* 0xc080000011097811 */ /* 0x000fe200078eb8ff */
[----:B------:R-:W-:Y:S01]  /*53b0*/  BSSY.RECONVERGENT B2, `(.L_x_26) ;  /* 0x0000036000027945 */ /* 0x000fe20003800200 */
[----:B------:R-:W-:Y:S02]  /*53c0*/  IADD3 R8, PT, PT, R8, -0x7f, RZ ;  /* 0xffffff8108087810 */ /* 0x000fe40007ffe0ff */
[----:B------:R-:W-:-:S03]  /*53d0*/  IADD3 R9, PT, PT, -R9, R2, RZ ;  /* 0x0000000209097210 */ /* 0x000fc60007ffe1ff */
[----:B------:R-:W-:Y:S01]  /*53e0*/  IMAD R2, R8, -0x800000, R13 ;  /* 0xff80000008027824 */ /* 0x000fe200078e020d */
[----:B------:R-:W0:Y:S01]  /*53f0*/  MUFU.RCP R10, R9 ;  /* 0x00000009000a7308 */ /* 0x000e220000001000 */
[----:B------:R-:W-:-:S04]  /*5400*/  FADD.FTZ R11, -R9, -RZ ;  /* 0x800000ff090b7221 */ /* 0x000fc80000010100 */
[----:B0-----:R-:W-:-:S04]  /*5410*/  FFMA R15, R10, R11, 1 ;  /* 0x3f8000000a0f7423 */ /* 0x001fc8000000000b */
[----:B------:R-:W-:-:S04]  /*5420*/  FFMA R15, R10, R15, R10 ;  /* 0x0000000f0a0f7223 */ /* 0x000fc8000000000a */
[----:B------:R-:W-:-:S04]  /*5430*/  FFMA R10, R2, R15, RZ ;  /* 0x0000000f020a7223 */ /* 0x000fc800000000ff */
[----:B------:R-:W-:-:S04]  /*5440*/  FFMA R13, R11, R10, R2 ;  /* 0x0000000a0b0d7223 */ /* 0x000fc80000000002 */
[----:B------:R-:W-:Y:S01]  /*5450*/  FFMA R14, R15, R13, R10 ;  /* 0x0000000d0f0e7223 */ /* 0x000fe2000000000a */
[----:B------:R-:W-:-:S03]  /*5460*/  IADD3 R10, PT, PT, R8, 0x7f, -R17 ;  /* 0x0000007f080a7810 */ /* 0x000fc60007ffe811 */
[----:B------:R-:W-:Y:S01]  /*5470*/  FFMA R11, R11, R14, R2 ;  /* 0x0000000e0b0b7223 */ /* 0x000fe20000000002 */
[----:B------:R-:W-:-:S03]  /*5480*/  IADD3 R7, PT, PT, R10, R7, RZ ;  /* 0x000000070a077210 */ /* 0x000fc60007ffe0ff */
[----:B------:R-:W-:-:S05]  /*5490*/  FFMA R2, R15, R11, R14 ;  /* 0x0000000b0f027223 */ /* 0x000fca000000000e */
[----:B------:R-:W-:-:S04]  /*54a0*/  SHF.R.U32.HI R8, RZ, 0x17, R2 ;  /* 0x00000017ff087819 */ /* 0x000fc80000011602 */
[----:B------:R-:W-:-:S04]  /*54b0*/  LOP3.LUT R8, R8, 0xff, RZ, 0xc0, !PT ;  /* 0x000000ff08087812 */ /* 0x000fc800078ec0ff */
[----:B------:R-:W-:-:S04]  /*54c0*/  IADD3 R13, PT, PT, R8, R7, RZ ;  /* 0x00000007080d7210 */ /* 0x000fc80007ffe0ff */
[----:B------:R-:W-:-:S04]  /*54d0*/  IADD3 R8, PT, PT, R13, -0x1, RZ ;  /* 0xffffffff0d087810 */ /* 0x000fc80007ffe0ff */
[----:B------:R-:W-:-:S13]  /*54e0*/  ISETP.GE.U32.AND P0, PT, R8, 0xfe, PT ;  /* 0x000000fe0800780c */ /* 0x000fda0003f06070 */
[----:B------:R-:W-:Y:S05]  /*54f0*/  @!P0 BRA `(.L_x_27) ;  /* 0x0000000000808947 */ /* 0x000fea0003800000 */
[----:B------:R-:W-:-:S13]  /*5500*/  ISETP.GT.AND P0, PT, R13, 0xfe, PT ;  /* 0x000000fe0d00780c */ /* 0x000fda0003f04270 */
[----:B------:R-:W-:Y:S05]  /*5510*/  @P0 BRA `(.L_x_28) ;  /* 0x00000000006c0947 */ /* 0x000fea0003800000 */
[----:B------:R-:W-:-:S13]  /*5520*/  ISETP.GE.AND P0, PT, R13, 0x1, PT ;  /* 0x000000010d00780c */ /* 0x000fda0003f06270 */
[----:B------:R-:W-:Y:S05]  /*5530*/  @P0 BRA `(.L_x_29) ;  /* 0x0000000000740947 */ /* 0x000fea0003800000 */
[----:B------:R-:W-:Y:S02]  /*5540*/  ISETP.GE.AND P0, PT, R13, -0x18, PT ;  /* 0xffffffe80d00780c */ /* 0x000fe40003f06270 */
[----:B------:R-:W-:-:S11]  /*5550*/  LOP3.LUT R2, R2, 0x80000000, RZ, 0xc0, !PT ;  /* 0x8000000002027812 */ /* 0x000fd600078ec0ff */
[----:B------:R-:W-:Y:S05]  /*5560*/  @!P0 BRA `(.L_x_29) ;  /* 0x0000000000688947 */ /* 0x000fea0003800000 */
[-CC-:B------:R-:W-:Y:S01]  /*5570*/  FFMA.RZ R7, R15, R11.reuse, R14.reuse ;  /* 0x0000000b0f077223 */ /* 0x180fe2000000c00e */
[----:B------:R-:W-:Y:S01]  /*5580*/  IADD3 R10, PT, PT, R13, 0x20, RZ ;  /* 0x000000200d0a7810 */ /* 0x000fe20007ffe0ff */
[-CC-:B------:R-:W-:Y:S01]  /*5590*/  FFMA.RM R8, R15, R11.reuse, R14.reuse ;  /* 0x0000000b0f087223 */ /* 0x180fe2000000400e */
[----:B------:R-:W-:Y:S02]  /*55a0*/  ISETP.NE.AND P2, PT, R13, RZ, PT ;  /* 0x000000ff0d00720c */ /* 0x000fe40003f45270 */
[----:B------:R-:W-:Y:S01]  /*55b0*/  LOP3.LUT R9, R7, 0x7fffff, RZ, 0xc0, !PT ;  /* 0x007fffff07097812 */ /* 0x000fe200078ec0ff */
[----:B------:R-:W-:Y:S01]  /*55c0*/  FFMA.RP R7, R15, R11, R14 ;  /* 0x0000000b0f077223 */ /* 0x000fe2000000800e */
[----:B------:R-:W-:Y:S02]  /*55d0*/  ISETP.NE.AND P1, PT, R13, RZ, PT ;  /* 0x000000ff0d00720c */ /* 0x000fe40003f25270 */
[----:B------:R-:W-:Y:S02]  /*55e0*/  LOP3.LUT R9, R9, 0x800000, RZ, 0xfc, !PT ;  /* 0x0080000009097812 */ /* 0x000fe400078efcff */
[----:B------:R-:W-:-:S02]  /*55f0*/  IADD3 R11, PT, PT, -R13, RZ, RZ ;  /* 0x000000ff0d0b7210 */ /* 0x000fc40007ffe1ff */
[----:B------:R-:W-:Y:S02]  /*5600*/  SHF.L.U32 R10, R9, R10, RZ ;  /* 0x0000000a090a7219 */ /* 0x000fe400000006ff */
[----:B------:R-:W-:Y:S02]  /*5610*/  FSETP.NEU.FTZ.AND P0, PT, R7, R8, PT ;  /* 0x000000080700720b */ /* 0x000fe40003f1d000 */
[----:B------:R-:W-:Y:S02]  /*5620*/  SEL R8, R11, RZ, P2 ;  /* 0x000000ff0b087207 */ /* 0x000fe40001000000 */
[----:B------:R-:W-:Y:S02]  /*5630*/  ISETP.NE.AND P1, PT, R10, RZ, P1 ;  /* 0x000000ff0a00720c */ /* 0x000fe40000f25270 */
[----:B------:R-:W-:Y:S02]  /*5640*/  SHF.R.U32.HI R8, RZ, R8, R9 ;  /* 0x00000008ff087219 */ /* 0x000fe40000011609 */
[----:B------:R-:W-:-:S02]  /*5650*/  PLOP3.LUT P0, PT, P0, P1, PT, 0xf8, 0x8f ;  /* 0x00000000008f781c */ /* 0x000fc40000703f70 */
[----:B------:R-:W-:Y:S02]  /*5660*/  SHF.R.U32.HI R10, RZ, 0x1, R8 ;  /* 0x00000001ff0a7819 */ /* 0x000fe40000011608 */
[----:B------:R-:W-:-:S04]  /*5670*/  SEL R7, RZ, 0x1, !P0 ;  /* 0x00000001ff077807 */ /* 0x000fc80004000000 */
[----:B------:R-:W-:-:S04]  /*5680*/  LOP3.LUT R7, R7, 0x1, R10, 0xf8, !PT ;  /* 0x0000000107077812 */ /* 0x000fc800078ef80a */
[----:B------:R-:W-:-:S04]  /*5690*/  LOP3.LUT R7, R7, R8, RZ, 0xc0, !PT ;  /* 0x0000000807077212 */ /* 0x000fc800078ec0ff */
[----:B------:R-:W-:-:S04]  /*56a0*/  IADD3 R7, PT, PT, R10, R7, RZ ;  /* 0x000000070a077210 */ /* 0x000fc80007ffe0ff */
[----:B------:R-:W-:Y:S01]  /*56b0*/  LOP3.LUT R2, R7, R2, RZ, 0xfc, !PT ;  /* 0x0000000207027212 */ /* 0x000fe200078efcff */
[----:B------:R-:W-:Y:S06]  /*56c0*/  BRA `(.L_x_29) ;  /* 0x0000000000107947 */ /* 0x000fec0003800000 */
.L_x_28:
[----:B------:R-:W-:-:S04]  /*56d0*/  LOP3.LUT R2, R2, 0x80000000, RZ, 0xc0, !PT ;  /* 0x8000000002027812 */ /* 0x000fc800078ec0ff */
[----:B------:R-:W-:Y:S01]  /*56e0*/  LOP3.LUT R2, R2, 0x7f800000, RZ, 0xfc, !PT ;  /* 0x7f80000002027812 */ /* 0x000fe200078efcff */
[----:B------:R-:W-:Y:S06]  /*56f0*/  BRA `(.L_x_29) ;  /* 0x0000000000047947 */ /* 0x000fec0003800000 */
.L_x_27:
[----:B------:R-:W-:-:S07]  /*5700*/  LEA R2, R7, R2, 0x17 ;  /* 0x0000000207027211 */ /* 0x000fce00078eb8ff */
.L_x_29:
[----:B------:R-:W-:Y:S05]  /*5710*/  BSYNC.RECONVERGENT B2 ;  /* 0x0000000000027941 */ /* 0x000fea0003800200 */
.L_x_26:
[----:B------:R-:W-:Y:S05]  /*5720*/  BRA `(.L_x_30) ;  /* 0x0000000000207947 */ /* 0x000fea0003800000 */
.L_x_25:
[----:B------:R-:W-:-:S04]  /*5730*/  LOP3.LUT R2, R2, 0x80000000, R13, 0x48, !PT ;  /* 0x8000000002027812 */ /* 0x000fc800078e480d */
[----:B------:R-:W-:Y:S01]  /*5740*/  LOP3.LUT R2, R2, 0x7f800000, RZ, 0xfc, !PT ;  /* 0x7f80000002027812 */ /* 0x000fe200078efcff */
[----:B------:R-:W-:Y:S06]  /*5750*/  BRA `(.L_x_30) ;  /* 0x0000000000147947 */ /* 0x000fec0003800000 */
.L_x_24:
[----:B------:R-:W-:Y:S01]  /*5760*/  LOP3.LUT R2, R2, 0x80000000, R13, 0x48, !PT ;  /* 0x8000000002027812 */ /* 0x000fe200078e480d */
[----:B------:R-:W-:Y:S06]  /*5770*/  BRA `(.L_x_30) ;  /* 0x00000000000c7947 */ /* 0x000fec0003800000 */
.L_x_23:
[----:B------:R-:W0:Y:S01]  /*5780*/  MUFU.RSQ R2, -QNAN ;  /* 0xffc0000000027908 */ /* 0x000e220000001400 */
[----:B------:R-:W-:Y:S05]  /*5790*/  BRA `(.L_x_30) ;  /* 0x0000000000047947 */ /* 0x000fea0003800000 */
.L_x_22:
[----:B------:R-:W-:-:S07]  /*57a0*/  FADD.FTZ R2, R13, R2 ;  /* 0x000000020d027221 */ /* 0x000fce0000010000 */
.L_x_30:
[----:B------:R-:W-:Y:S05]  /*57b0*/  BSYNC.RECONVERGENT B1 ;  /* 0x0000000000017941 */ /* 0x000fea0003800200 */
.L_x_20:
[----:B------:R-:W-:Y:S01]  /*57c0*/  HFMA2 R7, -RZ, RZ, 0, 0 ;  /* 0x00000000ff077431 */ /* 0x000fe200000001ff */
[----:B0-----:R-:W-:-:S03]  /*57d0*/  MOV R9, R2 ;  /* 0x0000000200097202 */ /* 0x001fc60000000f00 */
[----:B------:R-:W-:Y:S05]  /*57e0*/  RET.REL.NODEC R6 `(_Z26silly_attn_parallel_coarsePfS_S_S_S_fiii) ;  /* 0xffffffa806047950 */ /* 0x000fea0003c3ffff */
.L_x_31:
[----:B------:R-:W-:-:S00]  /*57f0*/  BRA `(.L_x_31) ;  /* 0xfffffffc00fc7947 */ /* 0x000fc0000383ffff */
[----:B------:R-:W-:-:S00]  /*5800*/  NOP ;  /* 0x0000000000007918 */ /* 0x000fc00000000000 */
[----:B------:R-:W-:-:S00]  /*5810*/  NOP ;  /* 0x0000000000007918 */ /* 0x000fc00000000000 */
[----:B------:R-:W-:-:S00]  /*5820*/  NOP ;  /* 0x0000000000007918 */ /* 0x000fc00000000000 */
[----:B------:R-:W-:-:S00]  /*5830*/  NOP ;  /* 0x0000000000007918 */ /* 0x000fc00000000000 */
[----:B------:R-:W-:-:S00]  /*5840*/  NOP ;  /* 0x0000000000007918 */ /* 0x000fc00000000000 */
[----:B------:R-:W-:-:S00]  /*5850*/  NOP ;  /* 0x0000000000007918 */ /* 0x000fc00000000000 */
[----:B------:R-:W-:-:S00]  /*5860*/  NOP ;  /* 0x0000000000007918 */ /* 0x000fc00000000000 */
[----:B------:R-:W-:-:S00]  /*5870*/  NOP ;  /* 0x0000000000007918 */ /* 0x000fc00000000000 */
.L_x_52:


//--------------------- .text._Z19silly_attn_parallelPfS_S_S_S_fiii --------------------------
	.section	.text._Z19silly_attn_parallelPfS_S_S_S_fiii,"ax",@progbits
	.align	128
        .global         _Z19silly_attn_parallelPfS_S_S_S_fiii
        .type           _Z19silly_attn_parallelPfS_S_S_S_fiii,@function
        .size           _Z19silly_attn_parallelPfS_S_S_S_fiii,(.L_x_53 - _Z19silly_attn_parallelPfS_S_S_S_fiii)
        .other          _Z19silly_attn_parallelPfS_S_S_S_fiii,@"STO_CUDA_ENTRY STV_DEFAULT"
_Z19silly_attn_parallelPfS_S_S_S_fiii:
.text._Z19silly_attn_parallelPfS_S_S_S_fiii:
[----:B------:R-:W0:Y:S08]  /*0000*/  LDC R1, c[0x0][0x37c] ;  /* 0x0000df00ff017b82 */ /* 0x000e300000000800 */
[----:B------:R-:W1:Y:S01]  /*0010*/  LDC R0, c[0x0][0x360] ;  /* 0x0000d800ff007b82 */ /* 0x000e620000000800 */
[----:B------:R-:W2:Y:S01]  /*0020*/  S2R R2, SR_TID.X ;  /* 0x0000000000027919 */ /* 0x000ea20000002100 */
[----:B------:R-:W3:Y:S01]  /*0030*/  LDCU.64 UR36, c[0x0][0x358] ;  /* 0x00006b00ff2477ac */ /* 0x000ee20008000a00 */
[----:B------:R-:W4:Y:S05]  /*0040*/  S2R R17, SR_TID.Y ;  /* 0x0000000000117919 */ /* 0x000f2a0000002200 */
[----:B------:R-:W5:Y:S08]  /*0050*/  LDC R3, c[0x0][0x364] ;  /* 0x0000d900ff037b82 */ /* 0x000f700000000800 */
[----:B------:R-:W0:Y:S01]  /*0060*/  S2UR UR38, SR_CTAID.X ;  /* 0x00000000002679c3 */ /* 0x000e220000002500 */
[----:B-1----:R-:W-:-:S02]  /*0070*/  ISETP.EQ.AND P1, PT, R0, 0x20, PT ;  /* 0x000000200000780c */ /* 0x002fc40003f22270 */
[----:B-----5:R-:W-:-:S13]  /*0080*/  ISETP.NE.AND P0, PT, R3, 0x20, PT ;  /* 0x000000200300780c */ /* 0x020fda0003f05270 */
[----:B0-234-:R-:W-:Y:S05]  /*0090*/  @!P0 BRA P1, `(.L_x_32) ;  /* 0x0000000000408947 */ /* 0x01dfea0000800000 */
[----:B------:R-:W-:Y:S01]  /*00a0*/  MOV R14, 0x18 ;  /* 0x00000018000e7802 */ /* 0x000fe20000000f00 */
[----:B------:R-:W0:Y:S01]  /*00b0*/  LDCU.64 UR4, c[0x4][0x8] ;  /* 0x01000100ff0477ac */ /* 0x000e220008000a00 */
[----:B------:R-:W-:Y:S01]  /*00c0*/  HFMA2 R8, -RZ, RZ, 0, 3.397464752197265625e-06 ;  /* 0x00000039ff087431 */ /* 0x000fe200000001ff */
[----:B------:R-:W-:Y:S01]  /*00d0*/  MOV R12, 0x1 ;  /* 0x00000001000c7802 */ /* 0x000fe20000000f00 */
[----:B------:R-:W-:Y:S01]  /*00e0*/  IMAD.MOV.U32 R13, RZ, RZ, RZ ;  /* 0x000000ffff0d7224 */ /* 0x000fe200078e00ff */
[----:B------:R-:W1:Y:S01]  /*00f0*/  LDCU.64 UR6, c[0x4][0x10] ;  /* 0x01000200ff0677ac */ /* 0x000e620008000a00 */
[----:B------:R-:W2:Y:S01]  /*0100*/  LDC.64 R14, c[0x4][R14] ;  /* 0x010000000e0e7b82 */ /* 0x000ea20000000a00 */
[----:B------:R-:W3:Y:S01]  /*0110*/  LDCU.64 UR8, c[0x4][URZ] ;  /* 0x01000000ff0877ac */ /* 0x000ee20008000a00 */
[----:B0-----:R-:W-:Y:S02]  /*0120*/  MOV R4, UR4 ;  /* 0x0000000400047c02 */ /* 0x001fe40008000f00 */
[----:B------:R-:W-:Y:S01]  /*0130*/  MOV R5, UR5 ;  /* 0x0000000500057c02 */ /* 0x000fe20008000f00 */
[----:B-1----:R-:W-:Y:S01]  /*0140*/  IMAD.U32 R6, RZ, RZ, UR6 ;  /* 0x00000006ff067e24 */ /* 0x002fe2000f8e00ff */
[----:B------:R-:W-:-:S02]  /*0150*/  MOV R7, UR7 ;  /* 0x0000000700077c02 */ /* 0x000fc40008000f00 */
[----:B---3--:R-:W-:Y:S01]  /*0160*/  MOV R10, UR8 ;  /* 0x00000008000a7c02 */ /* 0x008fe20008000f00 */
[----:B------:R-:W-:-:S07]  /*0170*/  IMAD.U32 R11, RZ, RZ, UR9 ;  /* 0x00000009ff0b7e24 */ /* 0x000fce000f8e00ff */
[----:B------:R-:W-:-:S07]  /*0180*/  LEPC R20, `(.L_x_32) ;  /* 0x000000001014794e */ /* 0x000fce0000000000 */
[----:B--2---:R-:W-:Y:S05]  /*0190*/  CALL.ABS.NOINC R14 ;  /* 0x000000000e007343 */ /* 0x004fea0003c00000 */
.L_x_32:
[----:B------:R-:W0:Y:S01]  /*01a0*/  S2R R3, SR_CTAID.Y ;  /* 0x0000000000037919 */ /* 0x000e220000002600 */
[----:B------:R-:W1:Y:S01]  /*01b0*/  LDC R5, c[0x0][0x3ac] ;  /* 0x0000eb00ff057b82 */ /* 0x000e620000000800 */
[----:B------:R-:W-:-:S07]  /*01c0*/  LEA R0, R17, R2, 0x6 ;  /* 0x0000000211007211 */ /* 0x000fce00078e30ff */
[----:B------:R-:W2:Y:S01]  /*01d0*/  LDC.64 R6, c[0x0][0x398] ;  /* 0x0000e600ff067b82 */ /* 0x000ea20000000a00 */
[----:B0-----:R-:W-:-:S05]  /*01e0*/  LEA R0, R3, R0, 0xb ;  /* 0x0000000003007211 */ /* 0x001fca00078e58ff */
[----:B-1----:R-:W-:-:S04]  /*01f0*/  IMAD R24, R5, UR38, R0 ;  /* 0x0000002605187c24 */ /* 0x002fc8000f8e0200 */
[C---:B------:R-:W-:Y:S02]  /*0200*/  VIADD R18, R24.reuse, 0x20 ;  /* 0x0000002018127836 */ /* 0x040fe40000000000 */
[----:B--2---:R-:W-:-:S04]  /*0210*/  IMAD.WIDE.U32 R4, R24, 0x4, R6 ;  /* 0x0000000418047825 */ /* 0x004fc800078e0006 */
[----:B------:R-:W-:Y:S02]  /*0220*/  IMAD.WIDE.U32 R6, R18, 0x4, R6 ;  /* 0x0000000412067825 */ /* 0x000fe400078e0006 */
[----:B------:R-:W2:Y:S04]  /*0230*/  LDG.E R4, desc[UR36][R4.64] ;  /* 0x0000002404047981 */ /* 0x000ea8000c1e1900 */
[----:B------:R-:W3:Y:S01]  /*0240*/  LDG.E R6, desc[UR36][R6.64] ;  /* 0x0000002406067981 */ /* 0x000ee2000c1e1900 */
[----:B------:R-:W-:Y:S01]  /*0250*/  MOV R0, 0x400 ;  /* 0x0000040000007802 */ /* 0x000fe20000000f00 */
[----:B------:R-:W-:Y:S05]  /*0260*/  WARPSYNC.ALL ;  /* 0x0000000000007948 */ /* 0x000fea0003800000 */
[----:B------:R-:W0:Y:S01]  /*0270*/  S2R R9, SR_CgaCtaId ;  /* 0x0000000000097919 */ /* 0x000e220000008800 */
[----:B------:R-:W1:Y:S01]  /*0280*/  LDCU UR4, c[0x0][0x3b4] ;  /* 0x00007680ff0477ac */ /* 0x000e620008000800 */
[----:B------:R-:W-:-:S02]  /*0290*/  HFMA2 R25, -RZ, RZ, 0, 0 ;  /* 0x00000000ff197431 */ /* 0x000fc400000001ff */
[----:B------:R-:W-:Y:S01]  /*02a0*/  IMAD.MOV.U32 R27, RZ, RZ, RZ ;  /* 0x000000ffff1b7224 */ /* 0x000fe200078e00ff */
[----:B------:R-:W-:Y:S01]  /*02b0*/  MOV R16, RZ ;  /* 0x000000ff00107202 */ /* 0x000fe20000000f00 */
[----:B-1----:R-:W-:Y:S01]  /*02c0*/  UISETP.GE.AND UP0, UPT, UR4, 0x1, UPT ;  /* 0x000000010400788c */ /* 0x002fe2000bf06270 */
[----:B0-----:R-:W-:-:S04]  /*02d0*/  LEA R8, R9, R0, 0x18 ;  /* 0x0000000009087211 */ /* 0x001fc800078ec0ff */
[----:B------:R-:W-:-:S04]  /*02e0*/  LEA R29, R17, R8, 0x8 ;  /* 0x00000008111d7211 */ /* 0x000fc800078e40ff */
[----:B------:R-:W-:-:S05]  /*02f0*/  LEA R3, R2, R29, 0x2 ;  /* 0x0000001d02037211 */ /* 0x000fca00078e10ff */
[----:B--2---:R0:W-:Y:S04]  /*0300*/  STS [R3], R4 ;  /* 0x0000000403007388 */ /* 0x0041e80000000800 */
[----:B---3--:R0:W-:Y:S01]  /*0310*/  STS [R3+0x80], R6 ;  /* 0x0000800603007388 */ /* 0x0081e20000000800 */
[----:B------:R-:W-:Y:S06]  /*0320*/  BAR.SYNC.DEFER_BLOCKING 0x0 ;  /* 0x0000000000007b1d */ /* 0x000fec0000010000 */
[----:B------:R-:W-:Y:S05]  /*0330*/  BRA.U !UP0, `(.L_x_33) ;  /* 0x0000001108b07547 */ /* 0x000fea000b800000 */
[----:B------:R-:W-:Y:S01]  /*0340*/  VIADD R0, R0, 0x5000 ;  /* 0x0000500000007836 */ /* 0x000fe20000000000 */
[----:B0-----:R-:W-:Y:S01]  /*0350*/  MOV R3, 0xff800000 ;  /* 0xff80000000037802 */ /* 0x001fe20000000f00 */
[----:B------:R-:W-:-:S03]  /*0360*/  IMAD.MOV.U32 R27, RZ, RZ, RZ ;  /* 0x000000ffff1b7224 */ /* 0x000fc600078e00ff */
[----:B------:R-:W-:Y:S02]  /*0370*/  LEA R4, R9, R0, 0x18 ;  /* 0x0000000009047211 */ /* 0x000fe400078ec0ff */
[----:B------:R-:W-:Y:S02]  /*0380*/  MOV R0, RZ ;  /* 0x000000ff00007202 */ /* 0x000fe40000000f00 */
[----:B------:R-:W-:-:S07]  /*0390*/  LEA R19, R17, R4, 0x7 ;  /* 0x0000000411137211 */ /* 0x000fce00078e38ff */
.L_x_35:
[----:B------:R-:W0:Y:S01]  /*03a0*/  S2UR UR4, SR_CTAID.X ;  /* 0x00000000000479c3 */ /* 0x000e220000002500 */
[----:B------:R-:W-:-:S07]  /*03b0*/  LEA R4, R17, R2, 0x6 ;  /* 0x0000000211047211 */ /* 0x000fce00078e30ff */
[----:B------:R-:W0:Y:S08]  /*03c0*/  LDC R5, c[0x0][0x3ac] ;  /* 0x0000eb00ff057b82 */ /* 0x000e300000000800 */
[----:B------:R-:W1:Y:S08]  /*03d0*/  LDC.64 R20, c[0x0][0x390] ;  /* 0x0000e400ff147b82 */ /* 0x000e700000000a00 */
[----:B------:R-:W2:Y:S01]  /*03e0*/  LDC.64 R14, c[0x0][0x3a0] ;  /* 0x0000e800ff0e7b82 */ /* 0x000ea20000000a00 */
[----:B0-----:R-:W-:-:S04]  /*03f0*/  IMAD R5, R5, UR4, R4 ;  /* 0x0000000405057c24 */ /* 0x001fc8000f8e0204 */
[----:B------:R-:W-:-:S04]  /*0400*/  IMAD R5, R0, 0x800, R5 ;  /* 0x0000080000057824 */ /* 0x000fc800078e0205 */
[----:B-1----:R-:W-:-:S05]  /*0410*/  IMAD.WIDE R20, R5, 0x4, R20 ;  /* 0x0000000405147825 */ /* 0x002fca00078e0214 */
[----:B------:R-:W3:Y:S01]  /*0420*/  LDG.E R22, desc[UR36][R20.64] ;  /* 0x0000002414167981 */ /* 0x000ee2000c1e1900 */
[----:B--2---:R-:W-:-:S05]  /*0430*/  IMAD.WIDE R14, R5, 0x4, R14 ;  /* 0x00000004050e7825 */ /* 0x004fca00078e020e */
[----:B------:R-:W2:Y:S01]  /*0440*/  LDG.E R23, desc[UR36][R14.64] ;  /* 0x000000240e177981 */ /* 0x000ea2000c1e1900 */
[----:B------:R-:W0:Y:S01]  /*0450*/  S2UR UR6, SR_CgaCtaId ;  /* 0x00000000000679c3 */ /* 0x000e220000008800 */
[----:B------:R-:W-:Y:S02]  /*0460*/  UMOV UR4, 0x400 ;  /* 0x0000040000047882 */ /* 0x000fe40000000000 */
[----:B------:R-:W-:Y:S02]  /*0470*/  UIADD3 UR5, UPT, UPT, UR4, 0x2000, URZ ;  /* 0x0000200004057890 */ /* 0x000fe4000fffe0ff */
[----:B------:R-:W-:Y:S01]  /*0480*/  UIADD3 UR4, UPT, UPT, UR4, 0x3000, URZ ;  /* 0x0000300004047890 */ /* 0x000fe2000fffe0ff */
[----:B------:R-:W-:Y:S01]  /*0490*/  LEA R26, R2, R19, 0x2 ;  /* 0x00000013021a7211 */ /* 0x000fe200078e10ff */
[----:B0-----:R-:W-:Y:S02]  /*04a0*/  ULEA UR5, UR6, UR5, 0x18 ;  /* 0x0000000506057291 */ /* 0x001fe4000f8ec0ff */
[----:B------:R-:W-:-:S04]  /*04b0*/  ULEA UR4, UR6, UR4, 0x18 ;  /* 0x0000000406047291 */ /* 0x000fc8000f8ec0ff */
[C---:B------:R-:W-:Y:S02]  /*04c0*/  LEA R13, R17.reuse, UR5, 0x7 ;  /* 0x00000005110d7c11 */ /* 0x040fe4000f8e38ff */
[----:B------:R-:W-:Y:S02]  /*04d0*/  LEA R5, R17, UR4, 0x8 ;  /* 0x0000000411057c11 */ /* 0x000fe4000f8e40ff */
[----:B------:R-:W-:-:S03]  /*04e0*/  LEA R13, R2, R13, 0x2 ;  /* 0x0000000d020d7211 */ /* 0x000fc600078e10ff */
[C---:B------:R-:W-:Y:S01]  /*04f0*/  IMAD R12, R2.reuse, 0x4, R5 ;  /* 0x00000004020c7824 */ /* 0x040fe200078e0205 */
[----:B------:R-:W-:Y:S01]  /*0500*/  STS [R26], RZ ;  /* 0x000000ff1a007388 */ /* 0x000fe20000000800 */
[----:B------:R-:W-:Y:S01]  /*0510*/  LEA R28, R2, UR5, 0x7 ;  /* 0x00000005021c7c11 */ /* 0x000fe2000f8e38ff */
[----:B------:R-:W0:Y:S02]  /*0520*/  LDCU UR5, c[0x0][0x3a8] ;  /* 0x00007500ff0577ac */ /* 0x000e240008000800 */
[----:B---3--:R-:W-:Y:S04]  /*0530*/  STS [R13], R22 ;  /* 0x000000160d007388 */ /* 0x008fe80000000800 */
[----:B--2---:R-:W-:Y:S01]  /*0540*/  STS [R12], R23 ;  /* 0x000000170c007388 */ /* 0x004fe20000000800 */
[----:B------:R-:W-:Y:S06]  /*0550*/  BAR.SYNC.DEFER_BLOCKING 0x0 ;  /* 0x0000000000007b1d */ /* 0x000fec0000010000 */
[----:B------:R-:W-:Y:S04]  /*0560*/  LDS.128 R4, [R29] ;  /* 0x000000001d047984 */ /* 0x000fe80000000c00 */
[----:B------:R-:W1:Y:S02]  /*0570*/  LDS.128 R8, [R28] ;  /* 0x000000001c087984 */ /* 0x000e640000000c00 */
[----:B-1----:R-:W-:-:S04]  /*0580*/  FFMA R4, R4, R8, RZ ;  /* 0x0000000804047223 */ /* 0x002fc800000000ff */
[----:B------:R-:W-:-:S04]  /*0590*/  FFMA R5, R5, R9, R4 ;  /* 0x0000000905057223 */ /* 0x000fc80000000004 */
[----:B------:R-:W-:-:S04]  /*05a0*/  FFMA R6, R6, R10, R5 ;  /* 0x0000000a06067223 */ /* 0x000fc80000000005 */
[----:B------:R-:W-:Y:S02]  /*05b0*/  FFMA R23, R7, R11, R6 ;  /* 0x0000000b07177223 */ /* 0x000fe40000000006 */
[----:B------:R-:W-:Y:S04]  /*05c0*/  LDS.128 R4, [R29+0x10] ;  /* 0x000010001d047984 */ /* 0x000fe80000000c00 */
[----:B------:R-:W1:Y:S02]  /*05d0*/  LDS.128 R8, [R28+0x10] ;  /* 0x000010001c087984 */ /* 0x000e640000000c00 */
[----:B-1----:R-:W-:-:S04]  /*05e0*/  FFMA R4, R4, R8, R23 ;  /* 0x0000000804047223 */ /* 0x002fc80000000017 */
        /* <DEDUP_REMOVED lines=34> */
[----:B------:R-:W1:Y:S01]  /*0810*/  LDS.128 R8, [R28+0x70] ;  /* 0x000070001c087984 */ /* 0x000e620000000c00 */
[----:B------:R-:W-:Y:S06]  /*0820*/  BAR.SYNC.DEFER_BLOCKING 0x0 ;  /* 0x0000000000007b1d */ /* 0x000fec0000010000 */
[----:B------:R-:W2:Y:S04]  /*0830*/  LDG.E R20, desc[UR36][R20.64+0x80] ;  /* 0x0000802414147981 */ /* 0x000ea8000c1e1900 */
[----:B------:R-:W3:Y:S01]  /*0840*/  LDG.E R15, desc[UR36][R14.64+0x80] ;  /* 0x000080240e0f7981 */ /* 0x000ee2000c1e1900 */
[----:B-1----:R-:W-:-:S04]  /*0850*/  FFMA R4, R4, R8, R23 ;  /* 0x0000000804047223 */ /* 0x002fc80000000017 */
[----:B------:R-:W-:-:S04]  /*0860*/  FFMA R5, R5, R9, R4 ;  /* 0x0000000905057223 */ /* 0x000fc80000000004 */
[----:B------:R-:W-:-:S04]  /*0870*/  FFMA R6, R6, R10, R5 ;  /* 0x0000000a06067223 */ /* 0x000fc80000000005 */
[----:B------:R-:W-:Y:S01]  /*0880*/  FFMA R7, R7, R11, R6 ;  /* 0x0000000b07077223 */ /* 0x000fe20000000006 */
[----:B--2---:R-:W-:Y:S04]  /*0890*/  STS [R13], R20 ;  /* 0x000000140d007388 */ /* 0x004fe80000000800 */
[----:B---3--:R-:W-:Y:S01]  /*08a0*/  STS [R12+0x80], R15 ;  /* 0x0000800f0c007388 */ /* 0x008fe20000000800 */
[----:B------:R-:W-:Y:S06]  /*08b0*/  BAR.SYNC.DEFER_BLOCKING 0x0 ;  /* 0x0000000000007b1d */ /* 0x000fec0000010000 */
[----:B------:R-:W-:Y:S04]  /*08c0*/  LDS.128 R20, [R29+0x80] ;  /* 0x000080001d147984 */ /* 0x000fe80000000c00 */
[----:B------:R-:W1:Y:S04]  /*08d0*/  LDS.128 R12, [R28] ;  /* 0x000000001c0c7984 */ /* 0x000e680000000c00 */
[----:B------:R-:W-:Y:S01]  /*08e0*/  LDS.128 R8, [R29+0x90] ;  /* 0x000090001d087984 */ /* 0x000fe20000000c00 */
[----:B-1----:R-:W-:-:S04]  /*08f0*/  FFMA R4, R20, R12, R7 ;  /* 0x0000000c14047223 */ /* 0x002fc80000000007 */
[----:B------:R-:W-:Y:S02]  /*0900*/  FFMA R21, R21, R13, R4 ;  /* 0x0000000d15157223 */ /* 0x000fe40000000004 */
[----:B------:R-:W1:Y:S02]  /*0910*/  LDS.128 R4, [R28+0x10] ;  /* 0x000010001c047984 */ /* 0x000e640000000c00 */
[----:B------:R-:W-:-:S04]  /*0920*/  FFMA R14, R22, R14, R21 ;  /* 0x0000000e160e7223 */ /* 0x000fc80000000015 */
[----:B------:R-:W-:Y:S02]  /*0930*/  FFMA R15, R23, R15, R14 ;  /* 0x0000000f170f7223 */ /* 0x000fe4000000000e */
[----:B------:R-:W-:Y:S02]  /*0940*/  LDS.128 R20, [R29+0xa0] ;  /* 0x0000a0001d147984 */ /* 0x000fe40000000c00 */
[----:B-1----:R-:W-:Y:S02]  /*0950*/  FFMA R4, R8, R4, R15 ;  /* 0x0000000408047223 */ /* 0x002fe4000000000f */
[----:B------:R-:W1:Y:S02]  /*0960*/  LDS.128 R12, [R28+0x20] ;  /* 0x000020001c0c7984 */ /* 0x000e640000000c00 */
[----:B------:R-:W-:-:S04]  /*0970*/  FFMA R5, R9, R5, R4 ;  /* 0x0000000509057223 */ /* 0x000fc80000000004 */
        /* <DEDUP_REMOVED lines=29> */
[----:B------:R-:W-:Y:S01]  /*0b50*/  FFMA R13, R13, R21, R12 ;  /* 0x000000150d0d7223 */ /* 0x000fe2000000000c */
[----:B------:R-:W-:Y:S03]  /*0b60*/  BAR.SYNC.DEFER_BLOCKING 0x0 ;  /* 0x0000000000007b1d */ /* 0x000fe60000010000 */
[----:B------:R-:W-:-:S03]  /*0b70*/  FFMA R14, R14, R22, R13 ;  /* 0x000000160e0e7223 */ /* 0x000fc6000000000d */
[----:B------:R-:W0:Y:S01]  /*0b80*/  LDS R12, [R26] ;  /* 0x000000001a0c7984 */ /* 0x000e220000000800 */
[----:B------:R-:W-:-:S04]  /*0b90*/  FFMA R15, R15, R23, R14 ;  /* 0x000000170f0f7223 */ /* 0x000fc8000000000e */
[----:B-1----:R-:W-:-:S04]  /*0ba0*/  FFMA R4, R8, R4, R15 ;  /* 0x0000000408047223 */ /* 0x002fc8000000000f */
[----:B------:R-:W-:-:S04]  /*0bb0*/  FFMA R5, R9, R5, R4 ;  /* 0x0000000509057223 */ /* 0x000fc80000000004 */
[----:B------:R-:W-:-:S04]  /*0bc0*/  FFMA R6, R10, R6, R5 ;  /* 0x000000060a067223 */ /* 0x000fc80000000005 */
[----:B------:R-:W-:-:S04]  /*0bd0*/  FFMA R7, R11, R7, R6 ;  /* 0x000000070b077223 */ /* 0x000fc80000000006 */
[----:B0-----:R-:W-:-:S05]  /*0be0*/  FFMA R21, R7, UR5, R12 ;  /* 0x0000000507157c23 */ /* 0x001fca000800000c */
[----:B------:R-:W-:Y:S01]  /*0bf0*/  STS [R26], R21 ;  /* 0x000000151a007388 */ /* 0x000fe20000000800 */
[----:B------:R-:W-:Y:S06]  /*0c00*/  BAR.SYNC.DEFER_BLOCKING 0x0 ;  /* 0x0000000000007b1d */ /* 0x000fec0000010000 */
[----:B------:R-:W0:Y:S04]  /*0c10*/  LDS.128 R4, [R19] ;  /* 0x0000000013047984 */ /* 0x000e280000000c00 */
[----:B------:R-:W1:Y:S04]  /*0c20*/  LDS.128 R8, [R19+0x10] ;  /* 0x0000100013087984 */ /* 0x000e680000000c00 */
[----:B------:R-:W2:Y:S01]  /*0c30*/  LDS.128 R12, [R19+0x20] ;  /* 0x00002000130c7984 */ /* 0x000ea20000000c00 */
[----:B0-----:R-:W-:-:S04]  /*0c40*/  FSETP.GEU.AND P0, PT, R3, R4, PT ;  /* 0x000000040300720b */ /* 0x001fc80003f0e000 */
[----:B------:R-:W-:-:S04]  /*0c50*/  FSEL R4, R4, R3, !P0 ;  /* 0x0000000304047208 */ /* 0x000fc80004000000 */
[----:B------:R-:W-:-:S04]  /*0c60*/  FSETP.GEU.AND P0, PT, R4, R5, PT ;  /* 0x000000050400720b */ /* 0x000fc80003f0e000 */
[----:B------:R-:W-:-:S04]  /*0c70*/  FSEL R5, R5, R4, !P0 ;  /* 0x0000000405057208 */ /* 0x000fc80004000000 */
[----:B------:R-:W-:-:S04]  /*0c80*/  FSETP.GEU.AND P0, PT, R5, R6, PT ;  /* 0x000000060500720b */ /* 0x000fc80003f0e000 */
[----:B------:R-:W-:-:S04]  /*0c90*/  FSEL R6, R6, R5, !P0 ;  /* 0x0000000506067208 */ /* 0x000fc80004000000 */
[----:B------:R-:W-:-:S04]  /*0ca0*/  FSETP.GEU.AND P0, PT, R6, R7, PT ;  /* 0x000000070600720b */ /* 0x000fc80003f0e000 */
[----:B------:R-:W-:-:S04]  /*0cb0*/  FSEL R7, R7, R6, !P0 ;  /* 0x0000000607077208 */ /* 0x000fc80004000000 */
[----:B-1----:R-:W-:-:S04]  /*0cc0*/  FSETP.GEU.AND P0, PT, R7, R8, PT ;  /* 0x000000080700720b */ /* 0x002fc80003f0e000 */
[----:B------:R-:W-:Y:S02]  /*0cd0*/  FSEL R8, R8, R7, !P0 ;  /* 0x0000000708087208 */ /* 0x000fe40004000000 */
[----:B------:R-:W0:Y:S02]  /*0ce0*/  LDS.128 R4, [R19+0x30] ;  /* 0x0000300013047984 */ /* 0x000e240000000c00 */
[----:B------:R-:W-:-:S04]  /*0cf0*/  FSETP.GEU.AND P0, PT, R8, R9, PT ;  /* 0x000000090800720b */ /* 0x000fc80003f0e000 */
[----:B------:R-:W-:-:S04]  /*0d00*/  FSEL R9, R9, R8, !P0 ;  /* 0x0000000809097208 */ /* 0x000fc80004000000 */
[----:B------:R-:W-:-:S04]  /*0d10*/  FSETP.GEU.AND P0, PT, R9, R10, PT ;  /* 0x0000000a0900720b */ /* 0x000fc80003f0e000 */
[----:B------:R-:W-:-:S04]  /*0d20*/  FSEL R10, R10, R9, !P0 ;  /* 0x000000090a0a7208 */ /* 0x000fc80004000000 */
[----:B------:R-:W-:-:S04]  /*0d30*/  FSETP.GEU.AND P0, PT, R10, R11, PT ;  /* 0x0000000b0a00720b */ /* 0x000fc80003f0e000 */
[----:B------:R-:W-:-:S04]  /*0d40*/  FSEL R11, R11, R10, !P0 ;  /* 0x0000000a0b0b7208 */ /* 0x000fc80004000000 */
[----:B--2---:R-:W-:-:S04]  /*0d50*/  FSETP.GEU.AND P0, PT, R11, R12, PT ;  /* 0x0000000c0b00720b */ /* 0x004fc80003f0e000 */
[----:B------:R-:W-:Y:S02]  /*0d60*/  FSEL R12, R12, R11, !P0 ;  /* 0x0000000b0c0c7208 */ /* 0x000fe40004000000 */
[----:B------:R-:W1:Y:S02]  /*0d70*/  LDS.128 R8, [R19+0x40] ;  /* 0x0000400013087984 */ /* 0x000e640000000c00 */
[----:B------:R-:W-:-:S04]  /*0d80*/  FSETP.GEU.AND P0, PT, R12, R13, PT ;  /* 0x0000000d0c00720b */ /* 0x000fc80003f0e000 */
[----:B------:R-:W-:-:S04]  /*0d90*/  FSEL R13, R13, R12, !P0 ;  /* 0x0000000c0d0d7208 */ /* 0x000fc80004000000 */
[----:B------:R-:W-:-:S04]  /*0da0*/  FSETP.GEU.AND P0, PT, R13, R14, PT ;  /* 0x0000000e0d00720b */ /* 0x000fc80003f0e000 */
[----:B------:R-:W-:-:S04]  /*0db0*/  FSEL R14, R14, R13, !P0 ;  /* 0x0000000d0e0e7208 */ /* 0x000fc80004000000 */
[----:B------:R-:W-:-:S04]  /*0dc0*/  FSETP.GEU.AND P0, PT, R14, R15, PT ;  /* 0x0000000f0e00720b */ /* 0x000fc80003f0e000 */
[----:B------:R-:W-:-:S04]  /*0dd0*/  FSEL R15, R15, R14, !P0 ;  /* 0x0000000e0f0f7208 */ /* 0x000fc80004000000 */
[----:B0-----:R-:W-:-:S04]  /*0de0*/  FSETP.GEU.AND P0, PT, R15, R4, PT ;  /* 0x000000040f00720b */ /* 0x001fc80003f0e000 */
        /* <DEDUP_REMOVED lines=19> */
[----:B------:R-:W0:Y:S01]  /*0f20*/  LDS.128 R8, [R19+0x70] ;  /* 0x0000700013087984 */ /* 0x000e220000000c00 */
[----:B------:R-:W-:Y:S08]  /*0f30*/  BAR.SYNC.DEFER_BLOCKING 0x0 ;  /* 0x0000000000007b1d */ /* 0x000ff00000010000 */
[----:B------:R-:W-:Y:S01]  /*0f40*/  BAR.SYNC.DEFER_BLOCKING 0x0 ;  /* 0x0000000000007b1d */ /* 0x000fe20000010000 */
[----:B------:R-:W-:-:S04]  /*0f50*/  FSETP.GEU.AND P0, PT, R12, R13, PT ;  /* 0x0000000d0c00720b */ /* 0x000fc80003f0e000 */
[----:B------:R-:W-:-:S04]  /*0f60*/  FSEL R13, R13, R12, !P0 ;  /* 0x0000000c0d0d7208 */ /* 0x000fc80004000000 */
[----:B------:R-:W-:-:S04]  /*0f70*/  FSETP.GEU.AND P0, PT, R13, R14, PT ;  /* 0x0000000e0d00720b */ /* 0x000fc80003f0e000 */
[----:B------:R-:W-:-:S04]  /*0f80*/  FSEL R14, R14, R13, !P0 ;  /* 0x0000000d0e0e7208 */ /* 0x000fc80004000000 */
[----:B------:R-:W-:-:S04]  /*0f90*/  FSETP.GEU.AND P0, PT, R14, R15, PT ;  /* 0x0000000f0e00720b */ /* 0x000fc80003f0e000 */
[----:B------:R-:W-:-:S04]  /*0fa0*/  FSEL R15, R15, R14, !P0 ;  /* 0x0000000e0f0f7208 */ /* 0x000fc80004000000 */
[----:B-1----:R-:W-:-:S04]  /*0fb0*/  FSETP.GEU.AND P0, PT, R15, R4, PT ;  /* 0x000000040f00720b */ /* 0x002fc80003f0e000 */
[----:B------:R-:W-:-:S04]  /*0fc0*/  FSEL R4, R4, R15, !P0 ;  /* 0x0000000f04047208 */ /* 0x000fc80004000000 */
[----:B------:R-:W-:-:S04]  /*0fd0*/  FSETP.GEU.AND P0, PT, R4, R5, PT ;  /* 0x000000050400720b */ /* 0x000fc80003f0e000 */
[----:B------:R-:W-:-:S04]  /*0fe0*/  FSEL R5, R5, R4, !P0 ;  /* 0x0000000405057208 */ /* 0x000fc80004000000 */
[----:B------:R-:W-:-:S04]  /*0ff0*/  FSETP.GEU.AND P0, PT, R5, R6, PT ;  /* 0x000000060500720b */ /* 0x000fc80003f0e000 */
[----:B------:R-:W-:-:S04]  /*1000*/  FSEL R6, R6, R5, !P0 ;  /* 0x0000000506067208 */ /* 0x000fc80004000000 */
[----:B------:R-:W-:-:S04]  /*1010*/  FSETP.GEU.AND P0, PT, R6, R7, PT ;  /* 0x000000070600720b */ /* 0x000fc80003f0e000 */
[----:B------:R-:W-:-:S04]  /*1020*/  FSEL R7, R7, R6, !P0 ;  /* 0x0000000607077208 */ /* 0x000fc80004000000 */
[----:B0-----:R-:W-:-:S04]  /*1030*/  FSETP.GEU.AND P0, PT, R7, R8, PT ;  /* 0x000000080700720b */ /* 0x001fc80003f0e000 */
[----:B------:R-:W-:-:S04]  /*1040*/  FSEL R8, R8, R7, !P0 ;  /* 0x0000000708087208 */ /* 0x000fc80004000000 */
[----:B------:R-:W-:-:S04]  /*1050*/  FSETP.GEU.AND P0, PT, R8, R9, PT ;  /* 0x000000090800720b */ /* 0x000fc80003f0e000 */
[----:B------:R-:W-:-:S04]  /*1060*/  FSEL R9, R9, R8, !P0 ;  /* 0x0000000809097208 */ /* 0x000fc80004000000 */
[----:B------:R-:W-:-:S04]  /*1070*/  FSETP.GEU.AND P0, PT, R9, R10, PT ;  /* 0x0000000a0900720b */ /* 0x000fc80003f0e000 */
[----:B------:R-:W-:Y:S01]  /*1080*/  FSEL R8, R10, R9, !P0 ;  /* 0x000000090a087208 */ /* 0x000fe20004000000 */
[----:B------:R-:W-:-:S03]  /*1090*/  HFMA2 R9, -RZ, RZ, 0.96630859375, -0.0022525787353515625 ;  /* 0x3bbb989dff097431 */ /* 0x000fc600000001ff */
[----:B------:R-:W-:-:S04]  /*10a0*/  FSETP.GEU.AND P0, PT, R8, R11, PT ;  /* 0x0000000b0800720b */ /* 0x000fc80003f0e000 */
[----:B------:R-:W-:Y:S02]  /*10b0*/  FSEL R8, R11, R8, !P0 ;  /* 0x000000080b087208 */ /* 0x000fe40004000000 */
[----:B------:R-:W-:-:S03]  /*10c0*/  MOV R10, 0x437c0000 ;  /* 0x437c0000000a7802 */ /* 0x000fc60000000f00 */
[----:B------:R-:W-:-:S04]  /*10d0*/  FADD R4, -R8, R3 ;  /* 0x0000000308047221 */ /* 0x000fc80000000100 */
[----:B------:R-:W-:-:S04]  /*10e0*/  FFMA.SAT R3, R4, R9, 0.5 ;  /* 0x3f00000004037423 */ /* 0x000fc80000002009 */
[----:B------:R-:W-:-:S04]  /*10f0*/  FFMA.RM R3, R3, R10, 12582913 ;  /* 0x4b40000103037423 */ /* 0x000fc8000000400a */
[----:B------:R-:W-:-:S04]  /*1100*/  FADD R5, R3, -12583039 ;  /* 0xcb40007f03057421 */ /* 0x000fc80000000000 */
[----:B------:R-:W-:-:S04]  /*1110*/  FFMA R5, R4, 1.4426950216293334961, -R5 ;  /* 0x3fb8aa3b04057823 */ /* 0x000fc80000000805 */
[----:B------:R-:W-:-:S04]  /*1120*/  FFMA R5, R4, 1.925963033500011079e-08, R5 ;  /* 0x32a5706004057823 */ /* 0x000fc80000000005 */
[----:B------:R-:W0:Y:S01]  /*1130*/  MUFU.EX2 R4, R5 ;  /* 0x0000000500047308 */ /* 0x000e220000000800 */
[----:B------:R-:W-:-:S04]  /*1140*/  IMAD.SHL.U32 R3, R3, 0x800000, RZ ;  /* 0x0080000003037824 */ /* 0x000fc800078e00ff */
[----:B0-----:R-:W-:Y:S01]  /*1150*/  FMUL R4, R3, R4 ;  /* 0x0000000403047220 */ /* 0x001fe20000400000 */
[----:B------:R-:W-:-:S03]  /*1160*/  LEA R3, R2, UR4, 0x2 ;  /* 0x0000000402037c11 */ /* 0x000fc6000f8e10ff */
[C---:B------:R-:W-:Y:S01]  /*1170*/  FMUL R25, R4.reuse, R25 ;  /* 0x0000001904197220 */ /* 0x040fe20000400000 */
[C---:B------:R-:W-:Y:S01]  /*1180*/  FMUL R27, R4.reuse, R27 ;  /* 0x0000001b041b7220 */ /* 0x040fe20000400000 */
[----:B------:R-:W-:Y:S01]  /*1190*/  FMUL R16, R4, R16 ;  /* 0x0000001004107220 */ /* 0x000fe20000400000 */
[----:B------:R-:W-:Y:S01]  /*11a0*/  IADD3 R3, PT, PT, R3, 0x200, RZ ;  /* 0x0000020003037810 */ /* 0x000fe20007ffe0ff */
[----:B------:R-:W-:-:S06]  /*11b0*/  UMOV UR4, 0x8 ;  /* 0x0000000800047882 */ /* 0x000fcc0000000000 */
.L_x_34:
[----:B------:R-:W0:Y:S04]  /*11c0*/  LDS.64 R4, [R19+UR4+-0x8] ;  /* 0xfffff80413047984 */ /* 0x000e280008000a00 */
[----:B------:R-:W1:Y:S01]  /*11d0*/  LDS.64 R6, [R19+UR4] ;  /* 0x0000000413067984 */ /* 0x000e620008000a00 */
[----:B------:R-:W-:-:S03]  /*11e0*/  UIADD3 UR4, UPT, UPT, UR4, 0x10, URZ ;  /* 0x0000001004047890 */ /* 0x000fc6000fffe0ff */
[----:B------:R-:W2:Y:S01]  /*11f0*/  LDS R12, [R3+-0x200] ;  /* 0xfffe0000030c7984 */ /* 0x000ea20000000800 */
[----:B------:R-:W-:Y:S01]  /*1200*/  UISETP.NE.AND UP0, UPT, UR4, 0x88, UPT ;  /* 0x000000880400788c */ /* 0x000fe2000bf05270 */
[C---:B0-----:R-:W-:Y:S01]  /*1210*/  FADD R4, -R8.reuse, R4 ;  /* 0x0000000408047221 */ /* 0x041fe20000000100 */
[----:B------:R-:W-:-:S03]  /*1220*/  FADD R14, -R8, R5 ;  /* 0x00000005080e7221 */ /* 0x000fc60000000100 */
[----:B------:R-:W-:Y:S01]  /*1230*/  FFMA.SAT R11, R4, R9, 0.5 ;  /* 0x3f000000040b7423 */ /* 0x000fe20000002009 */
[----:B-1----:R-:W-:-:S03]  /*1240*/  FADD R22, -R8, R7 ;  /* 0x0000000708167221 */ /* 0x002fc60000000100 */
[-C--:B------:R-:W-:Y:S01]  /*1250*/  FFMA.RM R5, R11, R10.reuse, 12582913 ;  /* 0x4b4000010b057423 */ /* 0x080fe2000000400a */
[-C--:B------:R-:W-:Y:S01]  /*1260*/  FFMA.SAT R11, R14, R9.reuse, 0.5 ;  /* 0x3f0000000e0b7423 */ /* 0x080fe20000002009 */
[----:B------:R-:W-:Y:S02]  /*1270*/  FFMA.SAT R7, R22, R9, 0.5 ;  /* 0x3f00000016077423 */ /* 0x000fe40000002009 */
[----:B------:R-:W-:Y:S01]  /*1280*/  FADD R13, R5, -12583039 ;  /* 0xcb40007f050d7421 */ /* 0x000fe20000000000 */
[-C--:B------:R-:W-:Y:S01]  /*1290*/  FFMA.RM R11, R11, R10.reuse, 12582913 ;  /* 0x4b4000010b0b7423 */ /* 0x080fe2000000400a */
[----:B------:R-:W-:Y:S02]  /*12a0*/  FFMA.RM R7, R7, R10, 12582913 ;  /* 0x4b40000107077423 */ /* 0x000fe4000000400a */
[----:B------:R-:W-:Y:S01]  /*12b0*/  FFMA R13, R4, 1.4426950216293334961, -R13 ;  /* 0x3fb8aa3b040d7823 */ /* 0x000fe2000000080d */
[C---:B------:R-:W-:Y:S01]  /*12c0*/  FADD R15, R11.reuse, -12583039 ;  /* 0xcb40007f0b0f7421 */ /* 0x040fe20000000000 */
[----:B------:R-:W-:-:S02]  /*12d0*/  IMAD.SHL.U32 R20, R11, 0x800000, RZ ;  /* 0x008000000b147824 */ /* 0x000fc400078e00ff */
[----:B------:R-:W-:Y:S01]  /*12e0*/  FFMA R13, R4, 1.925963033500011079e-08, R13 ;  /* 0x32a57060040d7823 */ /* 0x000fe2000000000d */
[C---:B------:R-:W-:Y:S01]  /*12f0*/  FFMA R15, R14.reuse, 1.4426950216293334961, -R15 ;  /* 0x3fb8aa3b0e0f7823 */ /* 0x040fe2000000080f */
[----:B------:R-:W0:Y:S03]  /*1300*/  LDS R4, [R3+-0x180] ;  /* 0xfffe800003047984 */ /* 0x000e260000000800 */
[----:B------:R-:W-:Y:S01]  /*1310*/  FFMA R15, R14, 1.925963033500011079e-08, R15 ;  /* 0x32a570600e0f7823 */ /* 0x000fe2000000000f */
[----:B------:R-:W1:Y:S01]  /*1320*/  MUFU.EX2 R13, R13 ;  /* 0x0000000d000d7308 */ /* 0x000e620000000800 */
[----:B------:R-:W-:Y:S01]  /*1330*/  FADD R14, -R8, R6 ;  /* 0x00000006080e7221 */ /* 0x000fe20000000100 */
[----:B------:R-:W-:-:S03]  /*1340*/  SHF.L.U32 R6, R5, 0x17, RZ ;  /* 0x0000001705067819 */ /* 0x000fc600000006ff */
[----:B------:R-:W-:-:S03]  /*1350*/  FFMA.SAT R21, R14, R9, 0.5 ;  /* 0x3f0000000e157423 */ /* 0x000fc60000002009 */
[----:B------:R-:W3:Y:S01]  /*1360*/  MUFU.EX2 R15, R15 ;  /* 0x0000000f000f7308 */ /* 0x000ee20000000800 */
[----:B------:R-:W-:Y:S02]  /*1370*/  FFMA.RM R5, R21, R10, 12582913 ;  /* 0x4b40000115057423 */ /* 0x000fe4000000400a */
[----:B------:R-:W-:Y:S02]  /*1380*/  LDS R21, [R3] ;  /* 0x0000000003157984 */ /* 0x000fe40000000800 */
[----:B------:R-:W-:Y:S01]  /*1390*/  FADD R11, R5, -12583039 ;  /* 0xcb40007f050b7421 */ /* 0x000fe20000000000 */
[----:B-1----:R-:W-:-:S03]  /*13a0*/  FMUL R6, R6, R13 ;  /* 0x0000000d06067220 */ /* 0x002fc60000400000 */
[----:B------:R-:W-:-:S04]  /*13b0*/  FFMA R13, R14, 1.4426950216293334961, -R11 ;  /* 0x3fb8aa3b0e0d7823 */ /* 0x000fc8000000080b */
[----:B------:R-:W-:Y:S02]  /*13c0*/  FFMA R13, R14, 1.925963033500011079e-08, R13 ;  /* 0x32a570600e0d7823 */ /* 0x000fe4000000000d */
[----:B------:R-:W1:Y:S01]  /*13d0*/  LDS R14, [R3+-0x80] ;  /* 0xffff8000030e7984 */ /* 0x000e620000000800 */
[----:B---3--:R-:W-:Y:S01]  /*13e0*/  FMUL R11, R20, R15 ;  /* 0x0000000f140b7220 */ /* 0x008fe20000400000 */
[----:B------:R-:W-:Y:S02]  /*13f0*/  FADD R15, R7, -12583039 ;  /* 0xcb40007f070f7421 */ /* 0x000fe40000000000 */
[----:B------:R-:W3:Y:S01]  /*1400*/  LDS R20, [R3+-0x100] ;  /* 0xffff000003147984 */ /* 0x000ee20000000800 */
[----:B------:R-:W4:Y:S01]  /*1410*/  MUFU.EX2 R13, R13 ;  /* 0x0000000d000d7308 */ /* 0x000f220000000800 */
[----:B------:R-:W-:-:S04]  /*1420*/  FFMA R15, R22, 1.4426950216293334961, -R15 ;  /* 0x3fb8aa3b160f7823 */ /* 0x000fc8000000080f */
[----:B------:R-:W-:Y:S01]  /*1430*/  FFMA R15, R22, 1.925963033500011079e-08, R15 ;  /* 0x32a57060160f7823 */ /* 0x000fe2000000000f */
[C---:B--2---:R-:W-:Y:S01]  /*1440*/  FFMA R22, R6.reuse, R12, R25 ;  /* 0x0000000c06167223 */ /* 0x044fe20000000019 */
[C---:B0-----:R-:W-:Y:S01]  /*1450*/  FFMA R23, R6.reuse, R4, R27 ;  /* 0x0000000406177223 */ /* 0x041fe2000000001b */
[----:B------:R-:W0:Y:S01]  /*1460*/  LDS R12, [R3+0x80] ;  /* 0x00008000030c7984 */ /* 0x000e220000000800 */
[----:B------:R-:W-:Y:S01]  /*1470*/  SHF.L.U32 R4, R5, 0x17, RZ ;  /* 0x0000001705047819 */ /* 0x000fe200000006ff */
[----:B------:R-:W-:Y:S01]  /*1480*/  FADD R6, R6, R16 ;  /* 0x0000001006067221 */ /* 0x000fe20000000000 */
[----:B------:R-:W2:Y:S01]  /*1490*/  MUFU.EX2 R15, R15 ;  /* 0x0000000f000f7308 */ /* 0x000ea20000000800 */
[----:B------:R-:W5:Y:S01]  /*14a0*/  LDS R25, [R3+0x100] ;  /* 0x0001000003197984 */ /* 0x000f620000000800 */
[----:B------:R-:W-:Y:S01]  /*14b0*/  SHF.L.U32 R16, R7, 0x17, RZ ;  /* 0x0000001707107819 */ /* 0x000fe200000006ff */
[----:B------:R-:W-:Y:S02]  /*14c0*/  FADD R6, R6, R11 ;  /* 0x0000000b06067221 */ /* 0x000fe40000000000 */
[----:B------:R2:W5:Y:S01]  /*14d0*/  LDS R27, [R3+0x180] ;  /* 0x00018000031b7984 */ /* 0x0005620000000800 */
[----:B----4-:R-:W-:-:S04]  /*14e0*/  FMUL R5, R4, R13 ;  /* 0x0000000d04057220 */ /* 0x010fc80000400000 */
[----:B------:R-:W-:Y:S01]  /*14f0*/  FADD R6, R6, R5 ;  /* 0x0000000506067221 */ /* 0x000fe20000000000 */
[----:B--2---:R-:W-:Y:S02]  /*1500*/  VIADD R3, R3, 0x400 ;  /* 0x0000040003037836 */ /* 0x004fe40000000000 */
[----:B------:R-:W-:-:S04]  /*1510*/  FMUL R7, R16, R15 ;  /* 0x0000000f10077220 */ /* 0x000fc80000400000 */
[----:B------:R-:W-:Y:S01]  /*1520*/  FADD R16, R6, R7 ;  /* 0x0000000706107221 */ /* 0x000fe20000000000 */
[C---:B-1----:R-:W-:Y:S01]  /*1530*/  FFMA R23, R11.reuse, R14, R23 ;  /* 0x0000000e0b177223 */ /* 0x042fe20000000017 */
[----:B---3--:R-:W-:-:S04]  /*1540*/  FFMA R20, R11, R20, R22 ;  /* 0x000000140b147223 */ /* 0x008fc80000000016 */
[C---:B------:R-:W-:Y:S01]  /*1550*/  FFMA R20, R5.reuse, R21, R20 ;  /* 0x0000001505147223 */ /* 0x040fe20000000014 */
[----:B0-----:R-:W-:-:S03]  /*1560*/  FFMA R12, R5, R12, R23 ;  /* 0x0000000c050c7223 */ /* 0x001fc60000000017 */
[C---:B-----5:R-:W-:Y:S01]  /*1570*/  FFMA R25, R7.reuse, R25, R20 ;  /* 0x0000001907197223 */ /* 0x060fe20000000014 */
[----:B------:R-:W-:Y:S01]  /*1580*/  FFMA R27, R7, R27, R12 ;  /* 0x0000001b071b7223 */ /* 0x000fe2000000000c */
[----:B------:R-:W-:Y:S06]  /*1590*/  BRA.U UP0, `(.L_x_34) ;  /* 0xfffffffd00087547 */ /* 0x000fec000b83ffff */
[----:B------:R-:W0:Y:S01]  /*15a0*/  LDCU UR4, c[0x0][0x3b4] ;  /* 0x00007680ff0477ac */ /* 0x000e220008000800 */
[----:B------:R-:W-:Y:S02]  /*15b0*/  IADD3 R0, PT, PT, R0, 0x1, RZ ;  /* 0x0000000100007810 */ /* 0x000fe40007ffe0ff */
[----:B------:R-:W-:Y:S01]  /*15c0*/  MOV R3, R8 ;  /* 0x0000000800037202 */ /* 0x000fe20000000f00 */
[----:B------:R-:W-:Y:S01]  /*15d0*/  BAR.SYNC.DEFER_BLOCKING 0x0 ;  /* 0x0000000000007b1d */ /* 0x000fe20000010000 */
[----:B0-----:R-:W-:-:S13]  /*15e0*/  ISETP.NE.AND P0, PT, R0, UR4, PT ;  /* 0x0000000400007c0c */ /* 0x001fda000bf05270 */
[----:B------:R-:W-:Y:S05]  /*15f0*/  @P0 BRA `(.L_x_35) ;  /* 0xffffffec00680947 */ /* 0x000fea000383ffff */
.L_x_33:
[----:B0-----:R-:W0:Y:S01]  /*1600*/  MUFU.RCP R3, R16 ;  /* 0x0000001000037308 */ /* 0x001e220000001000 */
[----:B------:R-:W-:Y:S07]  /*1610*/  BSSY.RECONVERGENT B0, `(.L_x_36) ;  /* 0x000000b000007945 */ /* 0x000fee0003800200 */
[----:B------:R-:W1:Y:S01]  /*1620*/  FCHK P0, R25, R16 ;  /* 0x0000001019007302 */ /* 0x000e620000000000 */
[----:B0-----:R-:W-:-:S04]  /*1630*/  FFMA R0, R3, -R16, 1 ;  /* 0x3f80000003007423 */ /* 0x001fc80000000810 */
[----:B------:R-:W-:-:S04]  /*1640*/  FFMA R0, R3, R0, R3 ;  /* 0x0000000003007223 */ /* 0x000fc80000000003 */
[----:B------:R-:W-:-:S04]  /*1650*/  FFMA R2, R0, R25, RZ ;  /* 0x0000001900027223 */ /* 0x000fc800000000ff */
[----:B------:R-:W-:-:S04]  /*1660*/  FFMA R3, R2, -R16, R25 ;  /* 0x8000001002037223 */ /* 0x000fc80000000019 */
[----:B------:R-:W-:Y:S01]  /*1670*/  FFMA R5, R0, R3, R2 ;  /* 0x0000000300057223 */ /* 0x000fe20000000002 */
[----:B-1----:R-:W-:Y:S06]  /*1680*/  @!P0 BRA `(.L_x_37) ;  /* 0x00000000000c8947 */ /* 0x002fec0003800000 */
[----:B------:R-:W-:-:S07]  /*1690*/  MOV R2, 0x16b0 ;  /* 0x000016b000027802 */ /* 0x000fce0000000f00 */
[----:B------:R-:W-:Y:S05]  /*16a0*/  CALL.REL.NOINC `($__internal_1_$__cuda_sm3x_div_rn_noftz_f32_slowpath) ;  /* 0x00000000005c7944 */ /* 0x000fea0003c00000 */
[----:B------:R-:W-:-:S07]  /*16b0*/  IMAD.MOV.U32 R5, RZ, RZ, R0 ;  /* 0x000000ffff057224 */ /* 0x000fce00078e0000 */
.L_x_37:
[----:B------:R-:W-:Y:S05]  /*16c0*/  BSYNC.RECONVERGENT B0 ;  /* 0x0000000000007941 */ /* 0x000fea0003800200 */
.L_x_36:
        /* <DEDUP_REMOVED lines=12> */
[----:B0-----:R-:W-:Y:S02]  /*1790*/  MOV R25, R27 ;  /* 0x0000001b00197202 */ /* 0x001fe40000000f00 */
[----:B------:R-:W-:-:S07]  /*17a0*/  MOV R2, 0x17c0 ;  /* 0x000017c000027802 */ /* 0x000fce0000000f00 */
[----:B------:R-:W-:Y:S05]  /*17b0*/  CALL.REL.NOINC `($__internal_1_$__cuda_sm3x_div_rn_noftz_f32_slowpath) ;  /* 0x0000000000187944 */ /* 0x000fea0003c00000 */
[----:B------:R-:W-:-:S07]  /*17c0*/  MOV R7, R0 ;  /* 0x0000000000077202 */ /* 0x000fce0000000f00 */
.L_x_39:
[----:B------:R-:W-:Y:S05]  /*17d0*/  BSYNC.RECONVERGENT B0 ;  /* 0x0000000000007941 */ /* 0x000fea0003800200 */
.L_x_38:
[----:B------:R-:W1:Y:S02]  /*17e0*/  LDC.64 R2, c[0x0][0x380] ;  /* 0x0000e000ff027b82 */ /* 0x000e640000000a00 */
[----:B-1----:R-:W-:-:S05]  /*17f0*/  IMAD.WIDE.U32 R18, R18, 0x4, R2 ;  /* 0x0000000412127825 */ /* 0x002fca00078e0002 */
[----:B------:R-:W-:Y:S01]  /*1800*/  STG.E desc[UR36][R18.64], R7 ;  /* 0x0000000712007986 */ /* 0x000fe2000c101924 */
[----:B------:R-:W-:Y:S05]  /*1810*/  EXIT ;  /* 0x000000000000794d */ /* 0x000fea0003800000 */
        .weak           $__internal_1_$__cuda_sm3x_div_rn_noftz_f32_slowpath
        .type           $__internal_1_$__cuda_sm3x_div_rn_noftz_f32_slowpath,@function
        .size           $__internal_1_$__cuda_sm3x_div_rn_noftz_f32_slowpath,(.L_x_53 - $__internal_1_$__cuda_sm3x_div_rn_noftz_f32_slowpath)
$__internal_1_$__cuda_sm3x_div_rn_noftz_f32_slowpath:
[----:B------:R-:W-:Y:S01]  /*1820*/  SHF.R.U32.HI R3, RZ, 0x17, R16 ;  /* 0x00000017ff037819 */ /* 0x000fe20000011610 */
[----:B------:R-:W-:Y:S01]  /*1830*/  BSSY.RECONVERGENT B1, `(.L_x_40) ;  /* 0x0000063000017945 */ /* 0x000fe20003800200 */
[----:B------:R-:W-:Y:S02]  /*1840*/  SHF.R.U32.HI R0, RZ, 0x17, R25 ;  /* 0x00000017ff007819 */ /* 0x000fe40000011619 */
[----:B------:R-:W-:Y:S02]  /*1850*/  LOP3.LUT R11, R3, 0xff, RZ, 0xc0, !PT ;  /* 0x000000ff030b7812 */ /* 0x000fe400078ec0ff */
[----:B------:R-:W-:Y:S02]  /*1860*/  LOP3.LUT R4, R0, 0xff, RZ, 0xc0, !PT ;  /* 0x000000ff00047812 */ /* 0x000fe400078ec0ff */
[----:B------:R-:W-:Y:S01]  /*1870*/  MOV R0, R16 ;  /* 0x0000001000007202 */ /* 0x000fe20000000f00 */
[----:B------:R-:W-:Y:S01]  /*1880*/  VIADD R6, R11, 0xffffffff ;  /* 0xffffffff0b067836 */ /* 0x000fe20000000000 */
[----:B------:R-:W-:-:S04]  /*1890*/  IADD3 R5, PT, PT, R4, -0x1, RZ ;  /* 0xffffffff04057810 */ /* 0x000fc80007ffe0ff */
[----:B------:R-:W-:-:S04]  /*18a0*/  ISETP.GT.U32.AND P0, PT, R6, 0xfd, PT ;  /* 0x000000fd0600780c */ /* 0x000fc80003f04070 */
[----:B------:R-:W-:-:S13]  /*18b0*/  ISETP.GT.U32.OR P0, PT, R5, 0xfd, P0 ;  /* 0x000000fd0500780c */ /* 0x000fda0000704470 */
[----:B------:R-:W-:Y:S01]  /*18c0*/  @!P0 IMAD.MOV.U32 R3, RZ, RZ, RZ ;  /* 0x000000ffff038224 */ /* 0x000fe200078e00ff */
        /* <DEDUP_REMOVED lines=22> */
[----:B------:R-:W-:-:S04]  /*1a30*/  @!P1 FFMA R0, R16, 1.84467440737095516160e+19, RZ ;  /* 0x5f80000010009823 */ /* 0x000fc800000000ff */
[----:B------:R-:W-:-:S07]  /*1a40*/  @!P1 VIADD R3, R3, 0x40 ;  /* 0x0000004003039836 */ /* 0x000fce0000000000 */
.L_x_41:
        /* <DEDUP_REMOVED lines=13> */
[----:B------:R-:W-:Y:S02]  /*1b20*/  FFMA R7, R7, R8, R0 ;  /* 0x0000000807077223 */ /* 0x000fe40000000000 */
[----:B------:R-:W-:Y:S02]  /*1b30*/  IMAD.IADD R3, R6, 0x1, R3 ;  /* 0x0000000106037824 */ /* 0x000fe400078e0203 */
        /* <DEDUP_REMOVED lines=20> */
[----:B------:R-:W-:Y:S01]  /*1c80*/  IMAD.MOV R7, RZ, RZ, -R9 ;  /* 0x000000ffff077224 */ /* 0x000fe200078e0a09 */
[----:B------:R-:W-:Y:S02]  /*1c90*/  ISETP.NE.AND P1, PT, R9, RZ, PT ;  /* 0x000000ff0900720c */ /* 0x000fe40003f25270 */
[----:B------:R-:W-:-:S02]  /*1ca0*/  LOP3.LUT R5, R5, 0x800000, RZ, 0xfc, !PT ;  /* 0x0080000005057812 */ /* 0x000fc400078efcff */
[----:B------:R-:W-:Y:S02]  /*1cb0*/  FSETP.NEU.FTZ.AND P0, PT, R3, R4, PT ;  /* 0x000000040300720b */ /* 0x000fe40003f1d000 */
[----:B------:R-:W-:Y:S02]  /*1cc0*/  SHF.L.U32 R6, R5, R6, RZ ;  /* 0x0000000605067219 */ /* 0x000fe400000006ff */
        /* <DEDUP_REMOVED lines=11> */
.L_x_48:
[----:B------:R-:W-:-:S04]  /*1d80*/  LOP3.LUT R0, R0, 0x80000000, RZ, 0xc0, !PT ;  /* 0x8000000000007812 */ /* 0x000fc800078ec0ff */
[----:B------:R-:W-:Y:S01]  /*1d90*/  LOP3.LUT R0, R0, 0x7f800000, RZ, 0xfc, !PT ;  /* 0x7f80000000007812 */ /* 0x000fe200078efcff */
[----:B------:R-:W-:Y:S06]  /*1da0*/  BRA `(.L_x_49) ;  /* 0x0000000000047947 */ /* 0x000fec0003800000 */
.L_x_47:
[----:B------:R-:W-:-:S07]  /*1db0*/  LEA R0, R3, R0, 0x17 ;  /* 0x0000000003007211 */ /* 0x000fce00078eb8ff */
.L_x_49:
[----:B------:R-:W-:Y:S05]  /*1dc0*/  BSYNC.RECONVERGENT B2 ;  /* 0x0000000000027941 */ /* 0x000fea0003800200 */
.L_x_46:
[----:B------:R-:W-:Y:S05]  /*1dd0*/  BRA `(.L_x_50) ;  /* 0x0000000000207947 */ /* 0x000fea0003800000 */
.L_x_45:
[----:B------:R-:W-:-:S04]  /*1de0*/  LOP3.LUT R0, R0, 0x80000000, R25, 0x48, !PT ;  /* 0x8000000000007812 */ /* 0x000fc800078e4819 */
[----:B------:R-:W-:Y:S01]  /*1df0*/  LOP3.LUT R0, R0, 0x7f800000, RZ, 0xfc, !PT ;  /* 0x7f80000000007812 */ /* 0x000fe200078efcff */
[----:B------:R-:W-:Y:S06]  /*1e00*/  BRA `(.L_x_50) ;  /* 0x0000000000147947 */ /* 0x000fec0003800000 */
.L_x_44:
[----:B------:R-:W-:Y:S01]  /*1e10*/  LOP3.LUT R0, R0, 0x80000000, R25, 0x48, !PT ;  /* 0x8000000000007812 */ /* 0x000fe200078e4819 */
[----:B------:R-:W-:Y:S06]  /*1e20*/  BRA `(.L_x_50) ;  /* 0x00000000000c7947 */ /* 0x000fec0003800000 */
.L_x_43:
[----:B------:R-:W0:Y:S01]  /*1e30*/  MUFU.RSQ R0, -QNAN ;  /* 0xffc0000000007908 */ /* 0x000e220000001400 */
[----:B------:R-:W-:Y:S05]  /*1e40*/  BRA `(.L_x_50) ;  /* 0x0000000000047947 */ /* 0x000fea0003800000 */
.L_x_42:
[----:B------:R-:W-:-:S07]  /*1e50*/  FADD.FTZ R0, R25, R16 ;  /* 0x0000001019007221 */ /* 0x000fce0000010000 */
.L_x_50:
[----:B------:R-:W-:Y:S05]  /*1e60*/  BSYNC.RECONVERGENT B1 ;  /* 0x0000000000017941 */ /* 0x000fea0003800200 */
.L_x_40:
[----:B------:R-:W-:-:S04]  /*1e70*/  HFMA2 R3, -RZ, RZ, 0, 0 ;  /* 0x00000000ff037431 */ /* 0x000fc800000001ff */
[----:B0-----:R-:W-:Y:S05]  /*1e80*/  RET.REL.NODEC R2 `(_Z19silly_attn_parallelPfS_S_S_S_fiii) ;  /* 0xffffffe0025c7950 */ /* 0x001fea0003c3ffff */
.L_x_51:
        /* <DEDUP_REMOVED lines=15> */
.L_x_53:


//--------------------- .nv.global.init           --------------------------
	.section	.nv.global.init,"aw",@progbits
.nv.global.init:
	.type		$str$1,@object
	.size		$str$1,($str - $str$1)
$str$1:
        /*0000*/ 	.byte	0x2f, 0x74, 0x6d, 0x70, 0x2f, 0x73, 0x61, 0x73, 0x73, 0x5f, 0x63, 0x75, 0x5f, 0x77, 0x31, 0x35
        /*0010*/ 	.byte	0x6d, 0x77, 0x75, 0x68, 0x5f, 0x2f, 0x6b, 0x2e, 0x63, 0x75, 0x00
	.type		$str,@object
	.size		$str,(__unnamed_1 - $str)
$str:
        /*001b*/ 	.byte	0x42, 0x5f, 0x72, 0x20, 0x3d, 0x3d, 0x20, 0x42, 0x5f, 0x63, 0x20, 0x26, 0x26, 0x20, 0x42, 0x5f
        /*002b*/ 	.byte	0x72, 0x20, 0x3d, 0x3d, 0x20, 0x62, 0x6c, 0x6f, 0x63, 0x6b, 0x44, 0x69, 0x6d, 0x2e, 0x78, 0x20
        /*003b*/ 	.byte	0x26, 0x26, 0x20, 0x42, 0x5f, 0x72, 0x20, 0x3d, 0x3d, 0x20, 0x62, 0x6c, 0x6f, 0x63, 0x6b, 0x44
        /*004b*/ 	.byte	0x69, 0x6d, 0x2e, 0x79, 0x00
	.type		__unnamed_1,@object
	.size		__unnamed_1,(.L_0 - __unnamed_1)
__unnamed_1:
        /*0050*/ 	.byte	0x76, 0x6f, 0x69, 0x64, 0x20, 0x73, 0x69, 0x6c, 0x6c, 0x79, 0x5f, 0x61, 0x74, 0x74, 0x6e, 0x5f
        /*0060*/ 	.byte	0x70, 0x61, 0x72, 0x61, 0x6c, 0x6c, 0x65, 0x6c, 0x28, 0x66, 0x6c, 0x6f, 0x61, 0x74, 0x20, 0x2a
        /*0070*/ 	.byte	0x2c, 0x20, 0x66, 0x6c, 0x6f, 0x61, 0x74, 0x20, 0x2a, 0x2c, 0x20, 0x66, 0x6c, 0x6f, 0x61, 0x74
        /*0080*/ 	.byte	0x20, 0x2a, 0x2c, 0x20, 0x66, 0x6c, 0x6f, 0x61, 0x74, 0x20, 0x2a, 0x2c, 0x20, 0x66, 0x6c, 0x6f
        /*0090*/ 	.byte	0x61, 0x74, 0x20, 0x2a, 0x2c, 0x20, 0x66, 0x6c, 0x6f, 0x61, 0x74, 0x2c, 0x20, 0x69, 0x6e, 0x74
        /*00a0*/ 	.byte	0x2c, 0x20, 0x69, 0x6e, 0x74, 0x2c, 0x20, 0x69, 0x6e, 0x74, 0x29, 0x00
.L_0:


//--------------------- .nv.shared._Z26silly_attn_parallel_coarsePfS_S_S_S_fiii --------------------------
	.section	.nv.shared._Z26silly_attn_parallel_coarsePfS_S_S_S_fiii,"aw",@nobits
	.sectionflags	@""
	.align	4
.nv.shared._Z26silly_attn_parallel_coarsePfS_S_S_S_fiii:
	.zero		25856


//--------------------- .nv.shared.reserved.0     --------------------------
	.section	.nv.shared.reserved.0,"aw",@nobits
	.weak		__nv_reservedSMEM_offset_0_alias
	.size		__nv_reservedSMEM_offset_0_alias, 0, 64
	.other		__nv_reservedSMEM_offset_0_alias,@"STO_CUDA_RESERVED_SHARED STV_DEFAULT"
__nv_reservedSMEM_offset_0_alias:
	.zero		0
	.zero		64


//--------------------- .nv.shared._Z19silly_attn_parallelPfS_S_S_S_fiii --------------------------
	.section	.nv.shared._Z19silly_attn_parallelPfS_S_S_S_fiii,"aw",@nobits
	.sectionflags	@""
	.align	4
.nv.shared._Z19silly_attn_parallelPfS_S_S_S_fiii:
	.zero		25600


//--------------------- .nv.constant0._Z26silly_attn_parallel_coarsePfS_S_S_S_fiii --------------------------
	.section	.nv.constant0._Z26silly_attn_parallel_coarsePfS_S_S_S_fiii,"a",@progbits
	.sectionflags	@""
	.align	4
.nv.constant0._Z26silly_attn_parallel_coarsePfS_S_S_S_fiii:
	.zero		952


//--------------------- .nv.constant0._Z19silly_attn_parallelPfS_S_S_S_fiii --------------------------
	.section	.nv.constant0._Z19silly_attn_parallelPfS_S_S_S_fiii,"a",@progbits
	.sectionflags	@""
	.align	4
.nv.constant0._Z19silly_attn_parallelPfS_S_S_S_fiii:
	.zero		952


//--------------------- SYMBOLS --------------------------

	.type		.nv.reservedSmem.offset0,@object
	.size		.nv.reservedSmem.offset0,0x4
	.type		.nv.reservedSmem.cap,@object
	.size		.nv.reservedSmem.cap,0x4
	.type		__assertfail,@function
